	.target	sm_90a

	.elftype	@"ET_EXEC"


//--------------------- .note.nv.tkinfo           --------------------------
	.section	.note.nv.tkinfo,"",@"SHT_NOTE"
	.sectionflags	@"SHF_NOTE_NV_TKINFO"
	.tkinfo
        /*0018*/ 	.word	0x00000002
        /*0030*/ 	.string	""
        /*0030*/ 	.string	"ptxas"
        /*0030*/ 	.string	"Cuda compilation tools, release 13.0, V13.0.88"
        /*0030*/ 	.string	"Build cuda_13.0.r13.0/compiler.36424714_0"
        /*0030*/ 	.string	"-arch sm_90a -m 64 "



//--------------------- .note.nv.cuinfo           --------------------------
	.section	.note.nv.cuinfo,"",@"SHT_NOTE"
	.sectionflags	@"SHF_NOTE_NV_CUINFO"
        /*0018*/ 	.short	0x0002
        /*001a*/ 	.short	0x005a
        /*001c*/ 	.short	0x0082
	.zero		2


//--------------------- .nv.info                  --------------------------
	.section	.nv.info,"",@"SHT_CUDA_INFO"
	.align	4


	//----- nvinfo : EIATTR_REGCOUNT
	.align		4
        /*0000*/ 	.byte	0x04, 0x2f
        /*0002*/ 	.short	(.L_15 - .L_14)
	.align		4
.L_14:
        /*0004*/ 	.word	index@(_ZN7cutlass13device_kernelINS_4gemm6kernel13GemmUniversalIN4cute5tupleIJiiiiEEENS1_10collective13CollectiveMmaINS1_34MainloopSm90TmaGmmaWarpSpecializedILi5ENS5_IJNS4_1CILi2EEENSA_ILi1EEESC_EEENS1_32KernelTmaWarpSpecializedPingpongEEENS5_IJNSA_ILi64EEENSA_ILi256EEENSA_ILi128EEEEEEaNS5_IJlSC_lEEEaSK_NS4_8TiledMMAINS4_8MMA_AtomIJNS4_4SM904GMMA27MMA_64x256x32_S32S8S8_SS_TNEEEENS4_6LayoutINS5_IJSC_SC_SC_EEENS5_IJNSA_ILi0EEEST_ST_EEEEENS5_IJNS4_10UnderscoreESW_SW_EEEEENS4_13SM90_TMA_LOADENS4_14ComposedLayoutINS4_7SwizzleILi3ELi4ELi3EEENS4_18smem_ptr_flag_bitsILi8EEENSR_INS5_IJNSA_ILi8EEESI_EEENS5_IJSI_SC_EEEEEEEvNS4_8identityENS4_23SM90_TMA_LOAD_MULTICASTES19_vS1A_EENS_8epilogue10collective6detail29Sm90TmaWarpSpecializedAdapterINS1E_15DefaultEpilogueIaSK_SK_NS1D_6thread17LinearCombinationIaLi1EiiLNS1I_9ScaleType4KindE0ELNS_15FloatRoundStyleE2EaEENS1_15EpilogueDefaultEEEEEvvEEEEvNT_6ParamsE)
        /*0008*/ 	.word	0x000000a8


	//----- nvinfo : EIATTR_FRAME_SIZE
	.align		4
.L_15:
        /*000c*/ 	.byte	0x04, 0x11
        /*000e*/ 	.short	(.L_17 - .L_16)
	.align		4
.L_16:
        /*0010*/ 	.word	index@(_ZN7cutlass13device_kernelINS_4gemm6kernel13GemmUniversalIN4cute5tupleIJiiiiEEENS1_10collective13CollectiveMmaINS1_34MainloopSm90TmaGmmaWarpSpecializedILi5ENS5_IJNS4_1CILi2EEENSA_ILi1EEESC_EEENS1_32KernelTmaWarpSpecializedPingpongEEENS5_IJNSA_ILi64EEENSA_ILi256EEENSA_ILi128EEEEEEaNS5_IJlSC_lEEEaSK_NS4_8TiledMMAINS4_8MMA_AtomIJNS4_4SM904GMMA27MMA_64x256x32_S32S8S8_SS_TNEEEENS4_6LayoutINS5_IJSC_SC_SC_EEENS5_IJNSA_ILi0EEEST_ST_EEEEENS5_IJNS4_10UnderscoreESW_SW_EEEEENS4_13SM90_TMA_LOADENS4_14ComposedLayoutINS4_7SwizzleILi3ELi4ELi3EEENS4_18smem_ptr_flag_bitsILi8EEENSR_INS5_IJNSA_ILi8EEESI_EEENS5_IJSI_SC_EEEEEEEvNS4_8identityENS4_23SM90_TMA_LOAD_MULTICASTES19_vS1A_EENS_8epilogue10collective6detail29Sm90TmaWarpSpecializedAdapterINS1E_15DefaultEpilogueIaSK_SK_NS1D_6thread17LinearCombinationIaLi1EiiLNS1I_9ScaleType4KindE0ELNS_15FloatRoundStyleE2EaEENS1_15EpilogueDefaultEEEEEvvEEEEvNT_6ParamsE)
        /*0014*/ 	.word	0x00000008


	//----- nvinfo : EIATTR_MIN_STACK_SIZE
	.align		4
.L_17:
        /*0018*/ 	.byte	0x04, 0x12
        /*001a*/ 	.short	(.L_19 - .L_18)
	.align		4
.L_18:
        /*001c*/ 	.word	index@(_ZN7cutlass13device_kernelINS_4gemm6kernel13GemmUniversalIN4cute5tupleIJiiiiEEENS1_10collective13CollectiveMmaINS1_34MainloopSm90TmaGmmaWarpSpecializedILi5ENS5_IJNS4_1CILi2EEENSA_ILi1EEESC_EEENS1_32KernelTmaWarpSpecializedPingpongEEENS5_IJNSA_ILi64EEENSA_ILi256EEENSA_ILi128EEEEEEaNS5_IJlSC_lEEEaSK_NS4_8TiledMMAINS4_8MMA_AtomIJNS4_4SM904GMMA27MMA_64x256x32_S32S8S8_SS_TNEEEENS4_6LayoutINS5_IJSC_SC_SC_EEENS5_IJNSA_ILi0EEEST_ST_EEEEENS5_IJNS4_10UnderscoreESW_SW_EEEEENS4_13SM90_TMA_LOADENS4_14ComposedLayoutINS4_7SwizzleILi3ELi4ELi3EEENS4_18smem_ptr_flag_bitsILi8EEENSR_INS5_IJNSA_ILi8EEESI_EEENS5_IJSI_SC_EEEEEEEvNS4_8identityENS4_23SM90_TMA_LOAD_MULTICASTES19_vS1A_EENS_8epilogue10collective6detail29Sm90TmaWarpSpecializedAdapterINS1E_15DefaultEpilogueIaSK_SK_NS1D_6thread17LinearCombinationIaLi1EiiLNS1I_9ScaleType4KindE0ELNS_15FloatRoundStyleE2EaEENS1_15EpilogueDefaultEEEEEvvEEEEvNT_6ParamsE)
        /*0020*/ 	.word	0x00000008
.L_19:


//--------------------- .nv.compat                --------------------------
	.section	.nv.compat,"",@"SHT_CUDA_COMPAT_INFO"
	.align	4
        /*0000*/ 	.byte	0x02, 0x09, 0x01, 0x00, 0x02, 0x02, 0x04, 0x00, 0x02, 0x05, 0x05, 0x00, 0x03, 0x07, 0x01, 0x01
        /*0010*/ 	.byte	0x02, 0x03, 0x01, 0x00, 0x02, 0x06, 0x01, 0x00, 0x04, 0x0b, 0x08, 0x00, 0x00, 0x00, 0x00, 0x00
        /*0020*/ 	.byte	0x00, 0x00, 0x00, 0x00


//--------------------- .nv.info._ZN7cutlass13device_kernelINS_4gemm6kernel13GemmUniversalIN4cute5tupleIJiiiiEEENS1_10collective13CollectiveMmaINS1_34MainloopSm90TmaGmmaWarpSpecializedILi5ENS5_IJNS4_1CILi2EEENSA_ILi1EEESC_EEENS1_32KernelTmaWarpSpecializedPingpongEEENS5_IJNSA_ILi64EEENSA_ILi256EEENSA_ILi128EEEEEEaNS5_IJlSC_lEEEaSK_NS4_8TiledMMAINS4_8MMA_AtomIJNS4_4SM904GMMA27MMA_64x256x32_S32S8S8_SS_TNEEEENS4_6LayoutINS5_IJSC_SC_SC_EEENS5_IJNSA_ILi0EEEST_ST_EEEEENS5_IJNS4_10UnderscoreESW_SW_EEEEENS4_13SM90_TMA_LOADENS4_14ComposedLayoutINS4_7SwizzleILi3ELi4ELi3EEENS4_18smem_ptr_flag_bitsILi8EEENSR_INS5_IJNSA_ILi8EEESI_EEENS5_IJSI_SC_EEEEEEEvNS4_8identityENS4_23SM90_TMA_LOAD_MULTICASTES19_vS1A_EENS_8epilogue10collective6detail29Sm90TmaWarpSpecializedAdapterINS1E_15DefaultEpilogueIaSK_SK_NS1D_6thread17LinearCombinationIaLi1EiiLNS1I_9ScaleType4KindE0ELNS_15FloatRoundStyleE2EaEENS1_15EpilogueDefaultEEEEEvvEEEEvNT_6ParamsE --------------------------
	.section	.nv.info._ZN7cutlass13device_kernelINS_4gemm6kernel13GemmUniversalIN4cute5tupleIJiiiiEEENS1_10collective13CollectiveMmaINS1_34MainloopSm90TmaGmmaWarpSpecializedILi5ENS5_IJNS4_1CILi2EEENSA_ILi1EEESC_EEENS1_32KernelTmaWarpSpecializedPingpongEEENS5_IJNSA_ILi64EEENSA_ILi256EEENSA_ILi128EEEEEEaNS5_IJlSC_lEEEaSK_NS4_8TiledMMAINS4_8MMA_AtomIJNS4_4SM904GMMA27MMA_64x256x32_S32S8S8_SS_TNEEEENS4_6LayoutINS5_IJSC_SC_SC_EEENS5_IJNSA_ILi0EEEST_ST_EEEEENS5_IJNS4_10UnderscoreESW_SW_EEEEENS4_13SM90_TMA_LOADENS4_14ComposedLayoutINS4_7SwizzleILi3ELi4ELi3EEENS4_18smem_ptr_flag_bitsILi8EEENSR_INS5_IJNSA_ILi8EEESI_EEENS5_IJSI_SC_EEEEEEEvNS4_8identityENS4_23SM90_TMA_LOAD_MULTICASTES19_vS1A_EENS_8epilogue10collective6detail29Sm90TmaWarpSpecializedAdapterINS1E_15DefaultEpilogueIaSK_SK_NS1D_6thread17LinearCombinationIaLi1EiiLNS1I_9ScaleType4KindE0ELNS_15FloatRoundStyleE2EaEENS1_15EpilogueDefaultEEEEEvvEEEEvNT_6ParamsE,"",@"SHT_CUDA_INFO"
	.sectionflags	@""
	.align	4


	//----- nvinfo : EIATTR_CUDA_API_VERSION
	.align		4
        /*0000*/ 	.byte	0x04, 0x37
        /*0002*/ 	.short	(.L_21 - .L_20)
.L_20:
        /*0004*/ 	.word	0x00000082


	//----- nvinfo : EIATTR_KPARAM_INFO
	.align		4
.L_21:
        /*0008*/ 	.byte	0x04, 0x17
        /*000a*/ 	.short	(.L_23 - .L_22)
.L_22:
        /*000c*/ 	.word	0x00000000
        /*0010*/ 	.short	0x0000
        /*0012*/ 	.short	0x0070
        /*0014*/ 	.byte	0x00, 0xf0, 0x01, 0x10


	//----- nvinfo : EIATTR_SPARSE_MMA_MASK
	.align		4
.L_23:
        /*0018*/ 	.byte	0x03, 0x50
        /*001a*/ 	.short	0x0000


	//----- nvinfo : EIATTR_MAXREG_COUNT
	.align		4
        /*001c*/ 	.byte	0x03, 0x1b
        /*001e*/ 	.short	0x00a8


	//----- nvinfo : EIATTR_NUM_BARRIERS
	.align		4
        /*0020*/ 	.byte	0x02, 0x4c
        /*0022*/ 	.byte	0x01
	.zero		1


	//----- nvinfo : EIATTR_EXTERNS
	.align		4
        /*0024*/ 	.byte	0x04, 0x0f
        /*0026*/ 	.short	(.L_25 - .L_24)


	//   ....[0]....
	.align		4
.L_24:
        /*0028*/ 	.word	index@(__assertfail)


	//----- nvinfo : EIATTR_ANNOTATIONS
	.align		4
.L_25:
        /*002c*/ 	.byte	0x04, 0x55
        /*002e*/ 	.short	(.L_27 - .L_26)


	//   ....[0]....
.L_26:
        /*0030*/ 	.word	0x00000001
        /*0034*/ 	.byte	0xd0, 0x0d, 0x00, 0x00, 0x01, 0x00, 0x00, 0x00, 0xc0, 0x85, 0x00, 0x00, 0x01, 0x00, 0x00, 0x00
        /*0044*/ 	.byte	0x50, 0x92, 0x00, 0x00


	//----- nvinfo : EIATTR_MERCURY_ISA_VERSION
	.align		4
.L_27:
        /*0048*/ 	.byte	0x03, 0x5f
        /*004a*/ 	.short	0x0101


	//----- nvinfo : EIATTR_INT_WARP_WIDE_INSTR_OFFSETS
	.align		4
        /*004c*/ 	.byte	0x04, 0x31
        /*004e*/ 	.short	(.L_29 - .L_28)


	//   ....[0]....
.L_28:
        /*0050*/ 	.word	0x00000530


	//   ....[1]....
        /*0054*/ 	.word	0x000005b0


	//   ....[2]....
        /*0058*/ 	.word	0x000006b0


	//   ....[3]....
        /*005c*/ 	.word	0x000006c0


	//   ....[4]....
        /*0060*/ 	.word	0x000006e0


	//   ....[5]....
        /*0064*/ 	.word	0x00000780


	//   ....[6]....
        /*0068*/ 	.word	0x00000790


	//   ....[7]....
        /*006c*/ 	.word	0x000007e0


	//   ....[8]....
        /*0070*/ 	.word	0x00002040


	//----- nvinfo : EIATTR_COOP_GROUP_MASK_REGIDS
	.align		4
.L_29:
        /*0074*/ 	.byte	0x04, 0x29
        /*0076*/ 	.short	(.L_31 - .L_30)


	//   ....[0]....
.L_30:
        /*0078*/ 	.word	0xffffffff


	//   ....[1]....
        /*007c*/ 	.word	0xffffffff


	//   ....[2]....
        /*0080*/ 	.word	0xffffffff


	//   ....[3]....
        /*0084*/ 	.word	0xffffffff


	//   ....[4]....
        /*0088*/ 	.word	0xffffffff


	//   ....[5]....
        /*008c*/ 	.word	0xffffffff


	//   ....[6]....
        /*0090*/ 	.word	0xffffffff


	//----- nvinfo : EIATTR_COOP_GROUP_INSTR_OFFSETS
	.align		4
.L_31:
        /*0094*/ 	.byte	0x04, 0x28
        /*0096*/ 	.short	(.L_33 - .L_32)


	//   ....[0]....
.L_32:
        /*0098*/ 	.word	0x00000070


	//   ....[1]....
        /*009c*/ 	.word	0x00000080


	//   ....[2]....
        /*00a0*/ 	.word	0x00000140


	//   ....[3]....
        /*00a4*/ 	.word	0x00000310


	//   ....[4]....
        /*00a8*/ 	.word	0x00000350


	//   ....[5]....
        /*00ac*/ 	.word	0x000007d0


	//   ....[6]....
        /*00b0*/ 	.word	0x00000970


	//----- nvinfo : EIATTR_REG_RECONFIG
	.align		4
.L_33:
        /*00b4*/ 	.byte	0x01, 0x54
	.zero		2


	//----- nvinfo : EIATTR_SYSCALL_OFFSETS
	.align		4
        /*00b8*/ 	.byte	0x04, 0x46
        /*00ba*/ 	.short	(.L_35 - .L_34)


	//   ....[0]....
.L_34:
        /*00bc*/ 	.word	0x000017f0


	//----- nvinfo : EIATTR_MBARRIER_INSTR_OFFSETS
	.align		4
.L_35:
        /*00c0*/ 	.byte	0x04, 0x39
        /*00c2*/ 	.short	(.L_37 - .L_36)


	//   ....[0]....
.L_36:
        /*00c4*/ 	.word	0x00000260
        /*00c8*/ 	.word	0x000000ff
        /*00cc*/ 	.word	0x00000000
        /*00d0*/ 	.short	0x0100
        /*00d2*/ 	.byte	0x08
	.zero		1


	//   ....[1]....
        /*00d4*/ 	.word	0x00000270
        /*00d8*/ 	.word	0x000000ff
        /*00dc*/ 	.word	0x00000028
        /*00e0*/ 	.short	0x0100
        /*00e2*/ 	.byte	0x08
	.zero		1


	//   ....[2]....
        /*00e4*/ 	.word	0x00000280
        /*00e8*/ 	.word	0x000000ff
        /*00ec*/ 	.word	0x00000008
        /*00f0*/ 	.short	0x0100
        /*00f2*/ 	.byte	0x08
	.zero		1


	//   ....[3]....
        /*00f4*/ 	.word	0x00000290
        /*00f8*/ 	.word	0x000000ff
        /*00fc*/ 	.word	0x00000030
        /*0100*/ 	.short	0x0100
        /*0102*/ 	.byte	0x08
	.zero		1


	//   ....[4]....
        /*0104*/ 	.word	0x000002a0
        /*0108*/ 	.word	0x000000ff
        /*010c*/ 	.word	0x00000010
        /*0110*/ 	.short	0x0100
        /*0112*/ 	.byte	0x08
	.zero		1


	//   ....[5]....
        /*0114*/ 	.word	0x000002b0
        /*0118*/ 	.word	0x000000ff
        /*011c*/ 	.word	0x00000038
        /*0120*/ 	.short	0x0100
        /*0122*/ 	.byte	0x08
	.zero		1


	//   ....[6]....
        /*0124*/ 	.word	0x000002c0
        /*0128*/ 	.word	0x000000ff
        /*012c*/ 	.word	0x00000018
        /*0130*/ 	.short	0x0100
        /*0132*/ 	.byte	0x08
	.zero		1


	//   ....[7]....
        /*0134*/ 	.word	0x000002d0
        /*0138*/ 	.word	0x000000ff
        /*013c*/ 	.word	0x00000040
        /*0140*/ 	.short	0x0100
        /*0142*/ 	.byte	0x08
	.zero		1


	//   ....[8]....
        /*0144*/ 	.word	0x000002e0
        /*0148*/ 	.word	0x000000ff
        /*014c*/ 	.word	0x00000020
        /*0150*/ 	.short	0x0100
        /*0152*/ 	.byte	0x08
	.zero		1


	//   ....[9]....
        /*0154*/ 	.word	0x000002f0
        /*0158*/ 	.word	0x000000ff
        /*015c*/ 	.word	0x00000048
        /*0160*/ 	.short	0x0100
        /*0162*/ 	.byte	0x08
	.zero		1


	//   ....[10]....
        /*0164*/ 	.word	0x00000810
        /*0168*/ 	.word	0x000000ff
        /*016c*/ 	.word	0x00000080
        /*0170*/ 	.short	0x0100
        /*0172*/ 	.byte	0x08
	.zero		1


	//   ....[11]....
        /*0174*/ 	.word	0x000008a0
        /*0178*/ 	.word	0x000000ff
        /*017c*/ 	.word	0x00000088
        /*0180*/ 	.short	0x0100
        /*0182*/ 	.byte	0x08
	.zero		1


	//   ....[12]....
        /*0184*/ 	.word	0x000008f0
        /*0188*/ 	.word	0x000000ff
        /*018c*/ 	.word	0x00000060
        /*0190*/ 	.short	0x0100
        /*0192*/ 	.byte	0x09
	.zero		1


	//   ....[13]....
        /*0194*/ 	.word	0x00000900
        /*0198*/ 	.word	0x000000ff
        /*019c*/ 	.word	0x00000068
        /*01a0*/ 	.short	0x0100
        /*01a2*/ 	.byte	0x09
	.zero		1


	//   ....[14]....
        /*01a4*/ 	.word	0x00000910
        /*01a8*/ 	.word	0x000000ff
        /*01ac*/ 	.word	0x00000070
        /*01b0*/ 	.short	0x0100
        /*01b2*/ 	.byte	0x09
	.zero		1


	//   ....[15]....
        /*01b4*/ 	.word	0x00000920
        /*01b8*/ 	.word	0x000000ff
        /*01bc*/ 	.word	0x00000078
        /*01c0*/ 	.short	0x0100
        /*01c2*/ 	.byte	0x09
	.zero		1


	//   ....[16]....
        /*01c4*/ 	.word	0x000016d0
        /*01c8*/ 	.word	0x0000009f
        /*01cc*/ 	.word	0x00000000
        /*01d0*/ 	.short	0x010a
        /*01d2*/ 	.byte	0x2a
	.zero		1


	//   ....[17]....
        /*01d4*/ 	.word	0x00001880
        /*01d8*/ 	.word	0x00000003
        /*01dc*/ 	.word	0x00000000
        /*01e0*/ 	.short	0x010a
        /*01e2*/ 	.byte	0x3f
	.zero		1


	//   ....[18]....
        /*01e4*/ 	.word	0x000018e0
        /*01e8*/ 	.word	0x00000003
        /*01ec*/ 	.word	0x00000000
        /*01f0*/ 	.short	0x010a
        /*01f2*/ 	.byte	0x3f
	.zero		1


	//   ....[19]....
        /*01f4*/ 	.word	0x00001c40
        /*01f8*/ 	.word	0x000000ff
        /*01fc*/ 	.word	0x00000000
        /*0200*/ 	.short	0x010a
        /*0202*/ 	.byte	0x04
	.zero		1


	//   ....[20]....
        /*0204*/ 	.word	0x00001c80
        /*0208*/ 	.word	0x000000ff
        /*020c*/ 	.word	0x00000000
        /*0210*/ 	.short	0x010a
        /*0212*/ 	.byte	0x04
	.zero		1


	//   ....[21]....
        /*0214*/ 	.word	0x00001ee0
        /*0218*/ 	.word	0x00000004
        /*021c*/ 	.word	0x00000000
        /*0220*/ 	.short	0x0101
        /*0222*/ 	.byte	0x3f
	.zero		1


	//   ....[22]....
        /*0224*/ 	.word	0x00001fe0
        /*0228*/ 	.word	0x000000a0
        /*022c*/ 	.word	0x00000000
        /*0230*/ 	.short	0x0101
        /*0232*/ 	.byte	0x2d
	.zero		1


	//   ....[23]....
        /*0234*/ 	.word	0x000020e0
        /*0238*/ 	.word	0x00000000
        /*023c*/ 	.word	0x00000000
        /*0240*/ 	.short	0x0101
        /*0242*/ 	.byte	0x3f
	.zero		1


	//   ....[24]....
        /*0244*/ 	.word	0x000021a0
        /*0248*/ 	.word	0x0000009f
        /*024c*/ 	.word	0x00000010
        /*0250*/ 	.short	0x010a
        /*0252*/ 	.byte	0x2a
	.zero		1


	//   ....[25]....
        /*0254*/ 	.word	0x000085e0
        /*0258*/ 	.word	0x000000a2
        /*025c*/ 	.word	0x00000000
        /*0260*/ 	.short	0x0101
        /*0262*/ 	.byte	0x2d
	.zero		1


	//   ....[26]....
        /*0264*/ 	.word	0x00008fa0
        /*0268*/ 	.word	0x0000000c
        /*026c*/ 	.word	0x00000028
        /*0270*/ 	.short	0x010a
        /*0272*/ 	.byte	0x3f
	.zero		1


	//   ....[27]....
        /*0274*/ 	.word	0x00009360
        /*0278*/ 	.word	0x00000004
        /*027c*/ 	.word	0x00000088
        /*0280*/ 	.short	0x0101
        /*0282*/ 	.byte	0x3f
	.zero		1


	//   ....[28]....
        /*0284*/ 	.word	0x00009af0
        /*0288*/ 	.word	0x00000007
        /*028c*/ 	.word	0x00000000
        /*0290*/ 	.short	0x010a
        /*0292*/ 	.byte	0x3f
	.zero		1


	//   ....[29]....
        /*0294*/ 	.word	0x00009b70
        /*0298*/ 	.word	0x00000009
        /*029c*/ 	.word	0x00000000
        /*02a0*/ 	.short	0x010a
        /*02a2*/ 	.byte	0x3f
	.zero		1


	//   ....[30]....
        /*02a4*/ 	.word	0x00009c00
        /*02a8*/ 	.word	0x00000006
        /*02ac*/ 	.word	0x00000000
        /*02b0*/ 	.short	0x010a
        /*02b2*/ 	.byte	0x3f
	.zero		1


	//   ....[31]....
        /*02b4*/ 	.word	0x00009c90
        /*02b8*/ 	.word	0x00000009
        /*02bc*/ 	.word	0x00000000
        /*02c0*/ 	.short	0x010a
        /*02c2*/ 	.byte	0x3f
	.zero		1


	//   ....[32]....
        /*02c4*/ 	.word	0x00009d20
        /*02c8*/ 	.word	0x00000003
        /*02cc*/ 	.word	0x00000000
        /*02d0*/ 	.short	0x010a
        /*02d2*/ 	.byte	0x3f
	.zero		1


	//   ....[33]....
        /*02d4*/ 	.word	0x00009d80
        /*02d8*/ 	.word	0x000000a1
        /*02dc*/ 	.word	0x00000000
        /*02e0*/ 	.short	0x010a
        /*02e2*/ 	.byte	0x3f
	.zero		1


	//   ....[34]....
        /*02e4*/ 	.word	0x00009dd0
        /*02e8*/ 	.word	0x00000003
        /*02ec*/ 	.word	0x00000000
        /*02f0*/ 	.short	0x010a
        /*02f2*/ 	.byte	0x3f
	.zero		1


	//   ....[35]....
        /*02f4*/ 	.word	0x00009e30
        /*02f8*/ 	.word	0x00000005
        /*02fc*/ 	.word	0x00000000
        /*0300*/ 	.short	0x010a
        /*0302*/ 	.byte	0x3f
	.zero		1


	//   ....[36]....
        /*0304*/ 	.word	0x00009e80
        /*0308*/ 	.word	0x000000a1
        /*030c*/ 	.word	0x00000010
        /*0310*/ 	.short	0x010a
        /*0312*/ 	.byte	0x3f
	.zero		1


	//   ....[37]....
        /*0314*/ 	.word	0x00009f50
        /*0318*/ 	.word	0x0000000c
        /*031c*/ 	.word	0x00000028
        /*0320*/ 	.short	0x010a
        /*0322*/ 	.byte	0x3f
	.zero		1


	//   ....[38]....
        /*0324*/ 	.word	0x0000a020
        /*0328*/ 	.word	0x00000007
        /*032c*/ 	.word	0x00000000
        /*0330*/ 	.short	0x010a
        /*0332*/ 	.byte	0x3f
	.zero		1


	//   ....[39]....
        /*0334*/ 	.word	0x0000a070
        /*0338*/ 	.word	0x00000009
        /*033c*/ 	.word	0x00000000
        /*0340*/ 	.short	0x010a
        /*0342*/ 	.byte	0x3f
	.zero		1


	//   ....[40]....
        /*0344*/ 	.word	0x0000a0c0
        /*0348*/ 	.word	0x00000006
        /*034c*/ 	.word	0x00000000
        /*0350*/ 	.short	0x010a
        /*0352*/ 	.byte	0x3f
	.zero		1


	//   ....[41]....
        /*0354*/ 	.word	0x0000a110
        /*0358*/ 	.word	0x00000009
        /*035c*/ 	.word	0x00000000
        /*0360*/ 	.short	0x010a
        /*0362*/ 	.byte	0x3f
	.zero		1


	//----- nvinfo : EIATTR_NUM_MBARRIERS
	.align		4
.L_37:
        /*0364*/ 	.byte	0x03, 0x38
        /*0366*/ 	.short	0x0010


	//----- nvinfo : EIATTR_EXIT_INSTR_OFFSETS
	.align		4
        /*0368*/ 	.byte	0x04, 0x1c
        /*036a*/ 	.short	(.L_39 - .L_38)


	//   ....[0]....
.L_38:
        /*036c*/ 	.word	0x00001410


	//   ....[1]....
        /*0370*/ 	.word	0x00001470


	//   ....[2]....
        /*0374*/ 	.word	0x00008c70


	//   ....[3]....
        /*0378*/ 	.word	0x00008ca0


	//   ....[4]....
        /*037c*/ 	.word	0x00009d70


	//----- nvinfo : EIATTR_MAX_THREADS
	.align		4
.L_39:
        /*0380*/ 	.byte	0x04, 0x05
        /*0382*/ 	.short	(.L_41 - .L_40)
.L_40:
        /*0384*/ 	.word	0x00000180
        /*0388*/ 	.word	0x00000001
        /*038c*/ 	.word	0x00000001


	//----- nvinfo : EIATTR_CRS_STACK_SIZE
	.align		4
.L_41:
        /*0390*/ 	.byte	0x04, 0x1e
        /*0392*/ 	.short	(.L_43 - .L_42)
.L_42:
        /*0394*/ 	.word	0x00000000


	//----- nvinfo : EIATTR_CBANK_PARAM_SIZE
	.align		4
.L_43:
        /*0398*/ 	.byte	0x03, 0x19
        /*039a*/ 	.short	0x0470


	//----- nvinfo : EIATTR_PARAM_CBANK
	.align		4
        /*039c*/ 	.byte	0x04, 0x0a
        /*039e*/ 	.short	(.L_45 - .L_44)
	.align		4
.L_44:
        /*03a0*/ 	.word	index@(.nv.constant0._ZN7cutlass13device_kernelINS_4gemm6kernel13GemmUniversalIN4cute5tupleIJiiiiEEENS1_10collective13CollectiveMmaINS1_34MainloopSm90TmaGmmaWarpSpecializedILi5ENS5_IJNS4_1CILi2EEENSA_ILi1EEESC_EEENS1_32KernelTmaWarpSpecializedPingpongEEENS5_IJNSA_ILi64EEENSA_ILi256EEENSA_ILi128EEEEEEaNS5_IJlSC_lEEEaSK_NS4_8TiledMMAINS4_8MMA_AtomIJNS4_4SM904GMMA27MMA_64x256x32_S32S8S8_SS_TNEEEENS4_6LayoutINS5_IJSC_SC_SC_EEENS5_IJNSA_ILi0EEEST_ST_EEEEENS5_IJNS4_10UnderscoreESW_SW_EEEEENS4_13SM90_TMA_LOADENS4_14ComposedLayoutINS4_7SwizzleILi3ELi4ELi3EEENS4_18smem_ptr_flag_bitsILi8EEENSR_INS5_IJNSA_ILi8EEESI_EEENS5_IJSI_SC_EEEEEEEvNS4_8identityENS4_23SM90_TMA_LOAD_MULTICASTES19_vS1A_EENS_8epilogue10collective6detail29Sm90TmaWarpSpecializedAdapterINS1E_15DefaultEpilogueIaSK_SK_NS1D_6thread17LinearCombinationIaLi1EiiLNS1I_9ScaleType4KindE0ELNS_15FloatRoundStyleE2EaEENS1_15EpilogueDefaultEEEEEvvEEEEvNT_6ParamsE)
        /*03a4*/ 	.short	0x0210
        /*03a6*/ 	.short	0x0470


	//----- nvinfo : EIATTR_SW_WAR
	.align		4
.L_45:
        /*03a8*/ 	.byte	0x04, 0x36
        /*03aa*/ 	.short	(.L_47 - .L_46)
.L_46:
        /*03ac*/ 	.word	0x00000008
.L_47:


//--------------------- .nv.callgraph             --------------------------
	.section	.nv.callgraph,"",@"SHT_CUDA_CALLGRAPH"
	.align	4
	.sectionentsize	8
	.align		4
        /*0000*/ 	.word	0x00000000
	.align		4
        /*0004*/ 	.word	0xffffffff
	.align		4
        /*0008*/ 	.word	index@(_ZN7cutlass13device_kernelINS_4gemm6kernel13GemmUniversalIN4cute5tupleIJiiiiEEENS1_10collective13CollectiveMmaINS1_34MainloopSm90TmaGmmaWarpSpecializedILi5ENS5_IJNS4_1CILi2EEENSA_ILi1EEESC_EEENS1_32KernelTmaWarpSpecializedPingpongEEENS5_IJNSA_ILi64EEENSA_ILi256EEENSA_ILi128EEEEEEaNS5_IJlSC_lEEEaSK_NS4_8TiledMMAINS4_8MMA_AtomIJNS4_4SM904GMMA27MMA_64x256x32_S32S8S8_SS_TNEEEENS4_6LayoutINS5_IJSC_SC_SC_EEENS5_IJNSA_ILi0EEEST_ST_EEEEENS5_IJNS4_10UnderscoreESW_SW_EEEEENS4_13SM90_TMA_LOADENS4_14ComposedLayoutINS4_7SwizzleILi3ELi4ELi3EEENS4_18smem_ptr_flag_bitsILi8EEENSR_INS5_IJNSA_ILi8EEESI_EEENS5_IJSI_SC_EEEEEEEvNS4_8identityENS4_23SM90_TMA_LOAD_MULTICASTES19_vS1A_EENS_8epilogue10collective6detail29Sm90TmaWarpSpecializedAdapterINS1E_15DefaultEpilogueIaSK_SK_NS1D_6thread17LinearCombinationIaLi1EiiLNS1I_9ScaleType4KindE0ELNS_15FloatRoundStyleE2EaEENS1_15EpilogueDefaultEEEEEvvEEEEvNT_6ParamsE)
	.align		4
        /*000c*/ 	.word	index@(__assertfail)
	.align		4
        /*0010*/ 	.word	0x00000000
	.align		4
        /*0014*/ 	.word	0xfffffffe
	.align		4
        /*0018*/ 	.word	0x00000000
	.align		4
        /*001c*/ 	.word	0xfffffffd
	.align		4
        /*0020*/ 	.word	0x00000000
	.align		4
        /*0024*/ 	.word	0xfffffffc


//--------------------- .nv.constant4             --------------------------
	.section	.nv.constant4,"a",@progbits
	.align	8
	.align		8
.nv.constant4:
        /*0000*/ 	.dword	__assertfail
	.align		8
        /*0008*/ 	.dword	__unnamed_1
	.align		8
        /*0010*/ 	.dword	_ZN39_INTERNAL_d6e33b29_4_k_cu_7ce7beaf_89944cuda3std3__45__cpo5beginE
	.align		8
        /*0018*/ 	.dword	_ZN39_INTERNAL_d6e33b29_4_k_cu_7ce7beaf_89944cuda3std3__45__cpo3endE
	.align		8
        /*0020*/ 	.dword	_ZN39_INTERNAL_d6e33b29_4_k_cu_7ce7beaf_89944cuda3std3__45__cpo6cbeginE
	.align		8
        /*0028*/ 	.dword	_ZN39_INTERNAL_d6e33b29_4_k_cu_7ce7beaf_89944cuda3std3__45__cpo4cendE
	.align		8
        /*0030*/ 	.dword	_ZN39_INTERNAL_d6e33b29_4_k_cu_7ce7beaf_89944cuda3std3__441_GLOBAL__N__d6e33b29_4_k_cu_7ce7beaf_89946ignoreE
	.align		8
        /*0038*/ 	.dword	_ZN39_INTERNAL_d6e33b29_4_k_cu_7ce7beaf_89944cuda3std3__419piecewise_constructE
	.align		8
        /*0040*/ 	.dword	_ZN39_INTERNAL_d6e33b29_4_k_cu_7ce7beaf_89944cuda3std3__48in_placeE
	.align		8
        /*0048*/ 	.dword	_ZN39_INTERNAL_d6e33b29_4_k_cu_7ce7beaf_89944cuda3std6ranges3__45__cpo4swapE
	.align		8
        /*0050*/ 	.dword	_ZN39_INTERNAL_d6e33b29_4_k_cu_7ce7beaf_89944cuda3std6ranges3__45__cpo9iter_moveE
	.align		8
        /*0058*/ 	.dword	_ZN39_INTERNAL_d6e33b29_4_k_cu_7ce7beaf_89944cute7productE
	.align		8
        /*0060*/ 	.dword	_ZN39_INTERNAL_d6e33b29_4_k_cu_7ce7beaf_89944cute1_E
	.align		8
        /*0068*/ 	.dword	$str$22
	.align		8
        /*0070*/ 	.dword	$str$23


//--------------------- .text._ZN7cutlass13device_kernelINS_4gemm6kernel13GemmUniversalIN4cute5tupleIJiiiiEEENS1_10collective13CollectiveMmaINS1_34MainloopSm90TmaGmmaWarpSpecializedILi5ENS5_IJNS4_1CILi2EEENSA_ILi1EEESC_EEENS1_32KernelTmaWarpSpecializedPingpongEEENS5_IJNSA_ILi64EEENSA_ILi256EEENSA_ILi128EEEEEEaNS5_IJlSC_lEEEaSK_NS4_8TiledMMAINS4_8MMA_AtomIJNS4_4SM904GMMA27MMA_64x256x32_S32S8S8_SS_TNEEEENS4_6LayoutINS5_IJSC_SC_SC_EEENS5_IJNSA_ILi0EEEST_ST_EEEEENS5_IJNS4_10UnderscoreESW_SW_EEEEENS4_13SM90_TMA_LOADENS4_14ComposedLayoutINS4_7SwizzleILi3ELi4ELi3EEENS4_18smem_ptr_flag_bitsILi8EEENSR_INS5_IJNSA_ILi8EEESI_EEENS5_IJSI_SC_EEEEEEEvNS4_8identityENS4_23SM90_TMA_LOAD_MULTICASTES19_vS1A_EENS_8epilogue10collective6detail29Sm90TmaWarpSpecializedAdapterINS1E_15DefaultEpilogueIaSK_SK_NS1D_6thread17LinearCombinationIaLi1EiiLNS1I_9ScaleType4KindE0ELNS_15FloatRoundStyleE2EaEENS1_15EpilogueDefaultEEEEEvvEEEEvNT_6ParamsE --------------------------
	.section	.text._ZN7cutlass13device_kernelINS_4gemm6kernel13GemmUniversalIN4cute5tupleIJiiiiEEENS1_10collective13CollectiveMmaINS1_34MainloopSm90TmaGmmaWarpSpecializedILi5ENS5_IJNS4_1CILi2EEENSA_ILi1EEESC_EEENS1_32KernelTmaWarpSpecializedPingpongEEENS5_IJNSA_ILi64EEENSA_ILi256EEENSA_ILi128EEEEEEaNS5_IJlSC_lEEEaSK_NS4_8TiledMMAINS4_8MMA_AtomIJNS4_4SM904GMMA27MMA_64x256x32_S32S8S8_SS_TNEEEENS4_6LayoutINS5_IJSC_SC_SC_EEENS5_IJNSA_ILi0EEEST_ST_EEEEENS5_IJNS4_10UnderscoreESW_SW_EEEEENS4_13SM90_TMA_LOADENS4_14ComposedLayoutINS4_7SwizzleILi3ELi4ELi3EEENS4_18smem_ptr_flag_bitsILi8EEENSR_INS5_IJNSA_ILi8EEESI_EEENS5_IJSI_SC_EEEEEEEvNS4_8identityENS4_23SM90_TMA_LOAD_MULTICASTES19_vS1A_EENS_8epilogue10collective6detail29Sm90TmaWarpSpecializedAdapterINS1E_15DefaultEpilogueIaSK_SK_NS1D_6thread17LinearCombinationIaLi1EiiLNS1I_9ScaleType4KindE0ELNS_15FloatRoundStyleE2EaEENS1_15EpilogueDefaultEEEEEvvEEEEvNT_6ParamsE,"ax",@progbits
	.align	128
.text._ZN7cutlass13device_kernelINS_4gemm6kernel13GemmUniversalIN4cute5tupleIJiiiiEEENS1_10collective13CollectiveMmaINS1_34MainloopSm90TmaGmmaWarpSpecializedILi5ENS5_IJNS4_1CILi2EEENSA_ILi1EEESC_EEENS1_32KernelTmaWarpSpecializedPingpongEEENS5_IJNSA_ILi64EEENSA_ILi256EEENSA_ILi128EEEEEEaNS5_IJlSC_lEEEaSK_NS4_8TiledMMAINS4_8MMA_AtomIJNS4_4SM904GMMA27MMA_64x256x32_S32S8S8_SS_TNEEEENS4_6LayoutINS5_IJSC_SC_SC_EEENS5_IJNSA_ILi0EEEST_ST_EEEEENS5_IJNS4_10UnderscoreESW_SW_EEEEENS4_13SM90_TMA_LOADENS4_14ComposedLayoutINS4_7SwizzleILi3ELi4ELi3EEENS4_18smem_ptr_flag_bitsILi8EEENSR_INS5_IJNSA_ILi8EEESI_EEENS5_IJSI_SC_EEEEEEEvNS4_8identityENS4_23SM90_TMA_LOAD_MULTICASTES19_vS1A_EENS_8epilogue10collective6detail29Sm90TmaWarpSpecializedAdapterINS1E_15DefaultEpilogueIaSK_SK_NS1D_6thread17LinearCombinationIaLi1EiiLNS1I_9ScaleType4KindE0ELNS_15FloatRoundStyleE2EaEENS1_15EpilogueDefaultEEEEEvvEEEEvNT_6ParamsE:
        .type           _ZN7cutlass13device_kernelINS_4gemm6kernel13GemmUniversalIN4cute5tupleIJiiiiEEENS1_10collective13CollectiveMmaINS1_34MainloopSm90TmaGmmaWarpSpecializedILi5ENS5_IJNS4_1CILi2EEENSA_ILi1EEESC_EEENS1_32KernelTmaWarpSpecializedPingpongEEENS5_IJNSA_ILi64EEENSA_ILi256EEENSA_ILi128EEEEEEaNS5_IJlSC_lEEEaSK_NS4_8TiledMMAINS4_8MMA_AtomIJNS4_4SM904GMMA27MMA_64x256x32_S32S8S8_SS_TNEEEENS4_6LayoutINS5_IJSC_SC_SC_EEENS5_IJNSA_ILi0EEEST_ST_EEEEENS5_IJNS4_10UnderscoreESW_SW_EEEEENS4_13SM90_TMA_LOADENS4_14ComposedLayoutINS4_7SwizzleILi3ELi4ELi3EEENS4_18smem_ptr_flag_bitsILi8EEENSR_INS5_IJNSA_ILi8EEESI_EEENS5_IJSI_SC_EEEEEEEvNS4_8identityENS4_23SM90_TMA_LOAD_MULTICASTES19_vS1A_EENS_8epilogue10collective6detail29Sm90TmaWarpSpecializedAdapterINS1E_15DefaultEpilogueIaSK_SK_NS1D_6thread17LinearCombinationIaLi1EiiLNS1I_9ScaleType4KindE0ELNS_15FloatRoundStyleE2EaEENS1_15EpilogueDefaultEEEEEvvEEEEvNT_6ParamsE,@function
        .size           _ZN7cutlass13device_kernelINS_4gemm6kernel13GemmUniversalIN4cute5tupleIJiiiiEEENS1_10collective13CollectiveMmaINS1_34MainloopSm90TmaGmmaWarpSpecializedILi5ENS5_IJNS4_1CILi2EEENSA_ILi1EEESC_EEENS1_32KernelTmaWarpSpecializedPingpongEEENS5_IJNSA_ILi64EEENSA_ILi256EEENSA_ILi128EEEEEEaNS5_IJlSC_lEEEaSK_NS4_8TiledMMAINS4_8MMA_AtomIJNS4_4SM904GMMA27MMA_64x256x32_S32S8S8_SS_TNEEEENS4_6LayoutINS5_IJSC_SC_SC_EEENS5_IJNSA_ILi0EEEST_ST_EEEEENS5_IJNS4_10UnderscoreESW_SW_EEEEENS4_13SM90_TMA_LOADENS4_14ComposedLayoutINS4_7SwizzleILi3ELi4ELi3EEENS4_18smem_ptr_flag_bitsILi8EEENSR_INS5_IJNSA_ILi8EEESI_EEENS5_IJSI_SC_EEEEEEEvNS4_8identityENS4_23SM90_TMA_LOAD_MULTICASTES19_vS1A_EENS_8epilogue10collective6detail29Sm90TmaWarpSpecializedAdapterINS1E_15DefaultEpilogueIaSK_SK_NS1D_6thread17LinearCombinationIaLi1EiiLNS1I_9ScaleType4KindE0ELNS_15FloatRoundStyleE2EaEENS1_15EpilogueDefaultEEEEEvvEEEEvNT_6ParamsE,(.L_x_335 - _ZN7cutlass13device_kernelINS_4gemm6kernel13GemmUniversalIN4cute5tupleIJiiiiEEENS1_10collective13CollectiveMmaINS1_34MainloopSm90TmaGmmaWarpSpecializedILi5ENS5_IJNS4_1CILi2EEENSA_ILi1EEESC_EEENS1_32KernelTmaWarpSpecializedPingpongEEENS5_IJNSA_ILi64EEENSA_ILi256EEENSA_ILi128EEEEEEaNS5_IJlSC_lEEEaSK_NS4_8TiledMMAINS4_8MMA_AtomIJNS4_4SM904GMMA27MMA_64x256x32_S32S8S8_SS_TNEEEENS4_6LayoutINS5_IJSC_SC_SC_EEENS5_IJNSA_ILi0EEEST_ST_EEEEENS5_IJNS4_10UnderscoreESW_SW_EEEEENS4_13SM90_TMA_LOADENS4_14ComposedLayoutINS4_7SwizzleILi3ELi4ELi3EEENS4_18smem_ptr_flag_bitsILi8EEENSR_INS5_IJNSA_ILi8EEESI_EEENS5_IJSI_SC_EEEEEEEvNS4_8identityENS4_23SM90_TMA_LOAD_MULTICASTES19_vS1A_EENS_8epilogue10collective6detail29Sm90TmaWarpSpecializedAdapterINS1E_15DefaultEpilogueIaSK_SK_NS1D_6thread17LinearCombinationIaLi1EiiLNS1I_9ScaleType4KindE0ELNS_15FloatRoundStyleE2EaEENS1_15EpilogueDefaultEEEEEvvEEEEvNT_6ParamsE)
        .other          _ZN7cutlass13device_kernelINS_4gemm6kernel13GemmUniversalIN4cute5tupleIJiiiiEEENS1_10collective13CollectiveMmaINS1_34MainloopSm90TmaGmmaWarpSpecializedILi5ENS5_IJNS4_1CILi2EEENSA_ILi1EEESC_EEENS1_32KernelTmaWarpSpecializedPingpongEEENS5_IJNSA_ILi64EEENSA_ILi256EEENSA_ILi128EEEEEEaNS5_IJlSC_lEEEaSK_NS4_8TiledMMAINS4_8MMA_AtomIJNS4_4SM904GMMA27MMA_64x256x32_S32S8S8_SS_TNEEEENS4_6LayoutINS5_IJSC_SC_SC_EEENS5_IJNSA_ILi0EEEST_ST_EEEEENS5_IJNS4_10UnderscoreESW_SW_EEEEENS4_13SM90_TMA_LOADENS4_14ComposedLayoutINS4_7SwizzleILi3ELi4ELi3EEENS4_18smem_ptr_flag_bitsILi8EEENSR_INS5_IJNSA_ILi8EEESI_EEENS5_IJSI_SC_EEEEEEEvNS4_8identityENS4_23SM90_TMA_LOAD_MULTICASTES19_vS1A_EENS_8epilogue10collective6detail29Sm90TmaWarpSpecializedAdapterINS1E_15DefaultEpilogueIaSK_SK_NS1D_6thread17LinearCombinationIaLi1EiiLNS1I_9ScaleType4KindE0ELNS_15FloatRoundStyleE2EaEENS1_15EpilogueDefaultEEEEEvvEEEEvNT_6ParamsE,@"STO_CUDA_ENTRY STV_DEFAULT"
_ZN7cutlass13device_kernelINS_4gemm6kernel13GemmUniversalIN4cute5tupleIJiiiiEEENS1_10collective13CollectiveMmaINS1_34MainloopSm90TmaGmmaWarpSpecializedILi5ENS5_IJNS4_1CILi2EEENSA_ILi1EEESC_EEENS1_32KernelTmaWarpSpecializedPingpongEEENS5_IJNSA_ILi64EEENSA_ILi256EEENSA_ILi128EEEEEEaNS5_IJlSC_lEEEaSK_NS4_8TiledMMAINS4_8MMA_AtomIJNS4_4SM904GMMA27MMA_64x256x32_S32S8S8_SS_TNEEEENS4_6LayoutINS5_IJSC_SC_SC_EEENS5_IJNSA_ILi0EEEST_ST_EEEEENS5_IJNS4_10UnderscoreESW_SW_EEEEENS4_13SM90_TMA_LOADENS4_14ComposedLayoutINS4_7SwizzleILi3ELi4ELi3EEENS4_18smem_ptr_flag_bitsILi8EEENSR_INS5_IJNSA_ILi8EEESI_EEENS5_IJSI_SC_EEEEEEEvNS4_8identityENS4_23SM90_TMA_LOAD_MULTICASTES19_vS1A_EENS_8epilogue10collective6detail29Sm90TmaWarpSpecializedAdapterINS1E_15DefaultEpilogueIaSK_SK_NS1D_6thread17LinearCombinationIaLi1EiiLNS1I_9ScaleType4KindE0ELNS_15FloatRoundStyleE2EaEENS1_15EpilogueDefaultEEEEEvvEEEEvNT_6ParamsE:
[----:B------:R-:W0:Y:S02]  /*0000*/  LDC R1, c[0x0][0x28] ;  /* 0x00000a00ff017b82 */ /* 0x000e240000000800 */
[----:B0-----:R-:W-:Y:S01]  /*0010*/  VIADD R1, R1, 0xfffffff8 ;  /* 0xfffffff801017836 */ /* 0x001fe20000000000 */
[----:B------:R-:W0:Y:S01]  /*0020*/  S2R R4, SR_TID.X ;  /* 0x0000000000047919 */ /* 0x000e220000002100 */
[----:B------:R-:W-:Y:S01]  /*0030*/  ELECT P0, URZ, PT ;  /* 0x00000000003f782f */ /* 0x000fe20003800000 */
[----:B------:R-:W-:Y:S01]  /*0040*/  BSSY B0, `(.L_x_0) ;  /* 0x000000f000007945 */ /* 0x000fe20003800000 */
[--C-:B0-----:R-:W-:Y:S02]  /*0050*/  SHF.R.U32.HI R2, RZ, 0x5, R4.reuse ;  /* 0x00000005ff027819 */ /* 0x101fe40000011604 */
[----:B------:R-:W-:-:S03]  /*0060*/  SHF.R.U32.HI R7, RZ, 0x7, R4 ;  /* 0x00000007ff077819 */ /* 0x000fc60000011604 */
[----:B------:R-:W0:Y:S04]  /*0070*/  SHFL.IDX PT, R5, R2, RZ, 0x1f ;  /* 0x00001fff02057589 */ /* 0x000e2800000e0000 */
[----:B------:R1:W2:Y:S01]  /*0080*/  SHFL.IDX PT, R10, R7, RZ, 0x1f ;  /* 0x00001fff070a7589 */ /* 0x0002a200000e0000 */
[----:B0-----:R-:W-:-:S13]  /*0090*/  ISETP.NE.OR P0, PT, R5, RZ, !P0 ;  /* 0x000000ff0500720c */ /* 0x001fda0004705670 */
[----:B-12---:R-:W-:Y:S05]  /*00a0*/  @P0 BRA `(.L_x_1) ;  /* 0x0000000000200947 */ /* 0x006fea0003800000 */
[----:B------:R-:W-:Y:S02]  /*00b0*/  ULDC.64 UR4, c[0x0][0x198] ;  /* 0x0000660000047ab9 */ /* 0x000fe40000000a00 */
[----:B------:R-:W-:Y:S02]  /*00c0*/  UIADD3 UR6, UP0, UR4, 0xf0, URZ ;  /* 0x000000f004067890 */ /* 0x000fe4000ff1e03f */
[----:B------:R-:W-:Y:S02]  /*00d0*/  UIADD3 UR4, UP1, UR4, 0x1f0, URZ ;  /* 0x000001f004047890 */ /* 0x000fe4000ff3e03f */
[----:B------:R-:W-:Y:S02]  /*00e0*/  UIADD3.X UR7, URZ, UR5, URZ, UP0, !UPT ;  /* 0x000000053f077290 */ /* 0x000fe400087fe43f */
[----:B------:R-:W-:-:S07]  /*00f0*/  UIADD3.X UR5, URZ, UR5, URZ, UP1, !UPT ;  /* 0x000000053f057290 */ /* 0x000fce0008ffe43f */
[----:B------:R0:W-:Y:S02]  /*0100*/  UTMACCTL.PF [UR6] ;  /* 0x00000000060079b9 */ /* 0x0001e40008040000 */
[----:B------:R0:W-:Y:S02]  /*0110*/  UTMACCTL.PF [UR4] ;  /* 0x00000000040079b9 */ /* 0x0001e40008040000 */
[----:B0-----:R-:W-:Y:S01]  /*0120*/  NOP ;  /* 0x0000000000007918 */ /* 0x001fe20000000000 */
.L_x_1:
[----:B------:R-:W-:Y:S05]  /*0130*/  BSYNC B0 ;  /* 0x0000000000007941 */ /* 0x000fea0003800000 */
.L_x_0:
[----:B------:R-:W0:Y:S01]  /*0140*/  SHFL.IDX PT, R8, R2, RZ, 0x1f ;  /* 0x00001fff02087589 */ /* 0x000e2200000e0000 */
[----:B------:R-:W-:-:S04]  /*0150*/  SHF.R.S32.HI R3, RZ, 0x1f, R4 ;  /* 0x0000001fff037819 */ /* 0x000fc80000011404 */
[----:B------:R-:W-:Y:S02]  /*0160*/  LEA.HI R3, R3, R4, RZ, 0x7 ;  /* 0x0000000403037211 */ /* 0x000fe400078f38ff */
[----:B0-----:R-:W-:-:S13]  /*0170*/  ISETP.NE.AND P0, PT, R8, RZ, PT ;  /* 0x000000ff0800720c */ /* 0x001fda0003f05270 */
[----:B------:R-:W-:Y:S05]  /*0180*/  @P0 BRA `(.L_x_2) ;  /* 0x0000000000600947 */ /* 0x000fea0003800000 */
[----:B------:R-:W0:Y:S01]  /*0190*/  S2UR UR8, SR_CgaCtaId ;  /* 0x00000000000879c3 */ /* 0x000e220000008800 */
[----:B------:R-:W-:Y:S01]  /*01a0*/  UMOV UR4, 0x400 ;  /* 0x0000040000047882 */ /* 0x000fe20000000000 */
[----:B------:R-:W-:Y:S01]  /*01b0*/  UMOV UR5, 0x1 ;  /* 0x0000000100057882 */ /* 0x000fe20000000000 */
[----:B------:R-:W-:Y:S01]  /*01c0*/  UMOV UR6, 0x2 ;  /* 0x0000000200067882 */ /* 0x000fe20000000000 */
[----:B------:R-:W-:Y:S01]  /*01d0*/  ELECT P0, URZ, PT ;  /* 0x00000000003f782f */ /* 0x000fe20003800000 */
[----:B------:R-:W-:-:S04]  /*01e0*/  UIADD3 UR6, -UR6, 0x100000, URZ ;  /* 0x0010000006067890 */ /* 0x000fc8000fffe13f */
[----:B------:R-:W-:Y:S02]  /*01f0*/  USHF.L.U32 UR7, UR6, 0xb, URZ ;  /* 0x0000000b06077899 */ /* 0x000fe4000800063f */
[----:B------:R-:W-:Y:S02]  /*0200*/  USHF.L.U32 UR6, UR6, 0x1, URZ ;  /* 0x0000000106067899 */ /* 0x000fe4000800063f */
[----:B0-----:R-:W-:Y:S02]  /*0210*/  ULEA UR8, UR8, UR4, 0x18 ;  /* 0x0000000408087291 */ /* 0x001fe4000f8ec03f */
[----:B------:R-:W-:-:S04]  /*0220*/  UIADD3 UR4, -UR5, 0x100000, URZ ;  /* 0x0010000005047890 */ /* 0x000fc8000fffe13f */
[----:B------:R-:W-:Y:S02]  /*0230*/  USHF.L.U32 UR5, UR4, 0xb, URZ ;  /* 0x0000000b04057899 */ /* 0x000fe4000800063f */
[----:B------:R-:W-:Y:S01]  /*0240*/  USHF.L.U32 UR4, UR4, 0x1, URZ ;  /* 0x0000000104047899 */ /* 0x000fe2000800063f */
[----:B------:R-:W0:Y:S11]  /*0250*/  FENCE.VIEW.ASYNC.S ;  /* 0x00000000000073c6 */ /* 0x000e360000000000 */
[----:B0-----:R0:W1:Y:S01]  /*0260*/  SYNCS.EXCH.64 URZ, [UR8], UR4 ;  /* 0x00000004083f75b2 */ /* 0x0010620008000100 */
[----:B------:R0:W2:Y:S01]  /*0270*/  SYNCS.EXCH.64 URZ, [UR8+0x28], UR6 ;  /* 0x00002806083f75b2 */ /* 0x0000a20008000100 */
[----:B------:R0:W3:Y:S01]  /*0280*/  SYNCS.EXCH.64 URZ, [UR8+0x8], UR4 ;  /* 0x00000804083f75b2 */ /* 0x0000e20008000100 */
[----:B------:R0:W4:Y:S01]  /*0290*/  SYNCS.EXCH.64 URZ, [UR8+0x30], UR6 ;  /* 0x00003006083f75b2 */ /* 0x0001220008000100 */
[----:B------:R0:W0:Y:S01]  /*02a0*/  SYNCS.EXCH.64 URZ, [UR8+0x10], UR4 ;  /* 0x00001004083f75b2 */ /* 0x0000220008000100 */
[----:B------:R0:W0:Y:S01]  /*02b0*/  SYNCS.EXCH.64 URZ, [UR8+0x38], UR6 ;  /* 0x00003806083f75b2 */ /* 0x0000220008000100 */
[----:B------:R0:W0:Y:S01]  /*02c0*/  SYNCS.EXCH.64 URZ, [UR8+0x18], UR4 ;  /* 0x00001804083f75b2 */ /* 0x0000220008000100 */
[----:B------:R0:W0:Y:S01]  /*02d0*/  SYNCS.EXCH.64 URZ, [UR8+0x40], UR6 ;  /* 0x00004006083f75b2 */ /* 0x0000220008000100 */
[----:B------:R0:W0:Y:S01]  /*02e0*/  SYNCS.EXCH.64 URZ, [UR8+0x20], UR4 ;  /* 0x00002004083f75b2 */ /* 0x0000220008000100 */
[----:B------:R0:W0:Y:S01]  /*02f0*/  SYNCS.EXCH.64 URZ, [UR8+0x48], UR6 ;  /* 0x00004806083f75b2 */ /* 0x0000220008000100 */
[----:B------:R-:W-:Y:S01]  /*0300*/  NOP ;  /* 0x0000000000007918 */ /* 0x000fe20000000000 */
.L_x_2:
[----:B------:R-:W5:Y:S01]  /*0310*/  SHFL.IDX PT, R13, R2, RZ, 0x1f ;  /* 0x00001fff020d7589 */ /* 0x000f6200000e0000 */
[----:B------:R-:W1:Y:S01]  /*0320*/  S2UR UR12, SR_CTAID.X ;  /* 0x00000000000c79c3 */ /* 0x000e620000002500 */
[----:B------:R-:W-:Y:S02]  /*0330*/  LOP3.LUT R3, R3, 0xffffff80, RZ, 0xc0, !PT ;  /* 0xffffff8003037812 */ /* 0x000fe400078ec0ff */
[----:B------:R-:W-:Y:S01]  /*0340*/  ELECT P0, URZ, PT ;  /* 0x00000000003f782f */ /* 0x000fe20003800000 */
[----:B------:R2:W3:Y:S01]  /*0350*/  SHFL.IDX PT, R12, R2, RZ, 0x1f ;  /* 0x00001fff020c7589 */ /* 0x0004e200000e0000 */
[----:B------:R-:W-:Y:S01]  /*0360*/  ELECT P1, URZ, PT ;  /* 0x00000000003f782f */ /* 0x000fe20003820000 */
[----:B------:R-:W-:Y:S01]  /*0370*/  NOP ;  /* 0x0000000000007918 */ /* 0x000fe20000000000 */
[----:B------:R-:W-:Y:S01]  /*0380*/  IMAD.IADD R3, R4, 0x1, -R3 ;  /* 0x0000000104037824 */ /* 0x000fe200078e0a03 */
[----:B------:R-:W4:Y:S01]  /*0390*/  S2R R6, SR_CTAID.Y ;  /* 0x0000000000067919 */ /* 0x000f220000002600 */
[----:B0-----:R-:W-:Y:S01]  /*03a0*/  ULDC UR4, c[0x0][0x150] ;  /* 0x0000540000047ab9 */ /* 0x001fe20000000800 */
[----:B------:R-:W0:Y:S01]  /*03b0*/  LDC R14, c[0x0][0x144] ;  /* 0x00005100ff0e7b82 */ /* 0x000e220000000800 */
[----:B------:R-:W-:Y:S01]  /*03c0*/  UMOV UR11, 0x80 ;  /* 0x00000080000b7882 */ /* 0x000fe20000000000 */
[----:B------:R-:W-:Y:S01]  /*03d0*/  SHF.R.S32.HI R0, RZ, 0x1f, R3 ;  /* 0x0000001fff007819 */ /* 0x000fe20000011403 */
[----:B------:R-:W-:Y:S01]  /*03e0*/  NOP ;  /* 0x0000000000007918 */ /* 0x000fe20000000000 */
[C---:B------:R-:W-:Y:S01]  /*03f0*/  VIADD R35, R10.reuse, 0xffffffff ;  /* 0xffffffff0a237836 */ /* 0x040fe20000000000 */
[----:B------:R-:W-:Y:S01]  /*0400*/  ISETP.NE.AND P4, PT, R10, RZ, PT ;  /* 0x000000ff0a00720c */ /* 0x000fe20003f85270 */
[----:B------:R-:W-:Y:S01]  /*0410*/  IMAD.MOV.U32 R154, RZ, RZ, 0x1 ;  /* 0x00000001ff9a7424 */ /* 0x000fe200078e00ff */
[----:B------:R-:W-:Y:S01]  /*0420*/  LEA.HI R9, R0, R3, RZ, 0x3 ;  /* 0x0000000300097211 */ /* 0x000fe200078f18ff */
[----:B------:R-:W0:Y:S01]  /*0430*/  LDC R15, c[0x0][0x140] ;  /* 0x00005000ff0f7b82 */ /* 0x000e220000000800 */
[----:B------:R-:W-:-:S02]  /*0440*/  ISETP.GE.U32.AND P6, PT, R35, 0x2, PT ;  /* 0x000000022300780c */ /* 0x000fc40003fc6070 */
[--C-:B------:R-:W-:Y:S02]  /*0450*/  SHF.R.S32.HI R11, RZ, 0x3, R9.reuse ;  /* 0x00000003ff0b7819 */ /* 0x100fe40000011409 */
[----:B--2---:R-:W-:Y:S02]  /*0460*/  SHF.R.S32.HI R2, RZ, 0x1f, R9 ;  /* 0x0000001fff027819 */ /* 0x004fe40000011409 */
[----:B------:R-:W-:Y:S01]  /*0470*/  SHF.R.S32.HI R9, RZ, 0x1f, R8 ;  /* 0x0000001fff097819 */ /* 0x000fe20000011408 */
[----:B------:R-:W2:Y:S01]  /*0480*/  LDC R25, c[0x0][0x148] ;  /* 0x00005200ff197b82 */ /* 0x000ea20000000800 */
[----:B-----5:R-:W-:Y:S02]  /*0490*/  ISETP.NE.OR P0, PT, R13, RZ, !P0 ;  /* 0x000000ff0d00720c */ /* 0x020fe40004705670 */
[----:B-1----:R-:W-:Y:S02]  /*04a0*/  I2FP.F32.U32 R13, UR12 ;  /* 0x0000000c000d7c45 */ /* 0x002fe40008201000 */
[----:B------:R-:W-:-:S02]  /*04b0*/  LEA.HI R2, R2, R11, RZ, 0x2 ;  /* 0x0000000b02027211 */ /* 0x000fc400078f10ff */
[----:B------:R-:W-:Y:S01]  /*04c0*/  LEA.HI R9, R9, R8, RZ, 0x2 ;  /* 0x0000000809097211 */ /* 0x000fe200078f10ff */
[----:B------:R-:W-:Y:S01]  /*04d0*/  FMUL R13, R13, UR4 ;  /* 0x000000040d0d7c20 */ /* 0x000fe20008400000 */
[----:B---3--:R-:W-:Y:S01]  /*04e0*/  ISETP.NE.OR P1, PT, R12, RZ, !P1 ;  /* 0x000000ff0c00720c */ /* 0x008fe20004f25670 */
[----:B------:R-:W-:Y:S01]  /*04f0*/  ULDC UR4, c[0x0][0x154] ;  /* 0x0000550000047ab9 */ /* 0x000fe20000000800 */
[----:B------:R-:W-:Y:S02]  /*0500*/  LOP3.LUT R12, R2, 0xfffffffc, RZ, 0xc0, !PT ;  /* 0xfffffffc020c7812 */ /* 0x000fe400078ec0ff */
[----:B------:R-:W-:Y:S01]  /*0510*/  LOP3.LUT R9, R9, 0x3ffffffc, RZ, 0xc0, !PT ;  /* 0x3ffffffc09097812 */ /* 0x000fe200078ec0ff */
[----:B------:R-:W1:Y:S01]  /*0520*/  F2I.U32.TRUNC.NTZ R13, R13 ;  /* 0x0000000d000d7305 */ /* 0x000e62000020f000 */
[----:B------:R-:W-:Y:S01]  /*0530*/  VOTEU.ALL UP1, P0 ;  /* 0x00000000003f7886 */ /* 0x000fe20000020000 */
[----:B------:R-:W-:Y:S01]  /*0540*/  IMAD.IADD R12, R11, 0x1, -R12 ;  /* 0x000000010b0c7824 */ /* 0x000fe200078e0a0c */
[----:B----4-:R-:W-:Y:S01]  /*0550*/  I2FP.F32.U32 R11, R6 ;  /* 0x00000006000b7245 */ /* 0x010fe20000201000 */
[----:B------:R-:W-:Y:S01]  /*0560*/  IMAD.IADD R9, R8, 0x1, -R9 ;  /* 0x0000000108097824 */ /* 0x000fe200078e0a09 */
[----:B------:R-:W-:Y:S01]  /*0570*/  SHF.R.S32.HI R2, RZ, 0x1f, R5 ;  /* 0x0000001fff027819 */ /* 0x000fe20000011405 */
[----:B------:R-:W3:Y:S01]  /*0580*/  @!UP1 S2UR UR7, SR_CgaCtaId ;  /* 0x00000000000799c3 */ /* 0x000ee20000008800 */
[----:B------:R-:W-:Y:S01]  /*0590*/  @!UP1 UMOV UR6, 0x400 ;  /* 0x0000040000069882 */ /* 0x000fe20000000000 */
[----:B------:R-:W-:Y:S01]  /*05a0*/  IMAD R9, R9, 0x4, R12 ;  /* 0x0000000409097824 */ /* 0x000fe200078e020c */
[----:B------:R-:W-:Y:S01]  /*05b0*/  VOTEU.ALL UP2, P1 ;  /* 0x00000000003f7886 */ /* 0x000fe20000840000 */
[----:B------:R-:W-:Y:S01]  /*05c0*/  FMUL R11, R11, UR4 ;  /* 0x000000040b0b7c20 */ /* 0x000fe20008400000 */
[----:B------:R-:W-:Y:S01]  /*05d0*/  LEA.HI R2, R2, R5, RZ, 0x2 ;  /* 0x0000000502027211 */ /* 0x000fe200078f10ff */
[----:B------:R-:W-:Y:S01]  /*05e0*/  UMOV UR4, 0x20 ;  /* 0x0000002000047882 */ /* 0x000fe20000000000 */
[----:B------:R-:W-:Y:S01]  /*05f0*/  LEA.HI R8, R9, R9, RZ, 0x1 ;  /* 0x0000000909087211 */ /* 0x000fe200078f08ff */
[----:B------:R-:W4:Y:S01]  /*0600*/  @!UP2 S2UR UR10, SR_CgaCtaId ;  /* 0x00000000000aa9c3 */ /* 0x000f220000008800 */
[----:B-1----:R-:W-:Y:S01]  /*0610*/  IMAD.MOV R13, RZ, RZ, -R13 ;  /* 0x000000ffff0d7224 */ /* 0x002fe200078e0a0d */
[----:B------:R-:W1:Y:S01]  /*0620*/  F2I.U32.TRUNC.NTZ R11, R11 ;  /* 0x0000000b000b7305 */ /* 0x000e62000020f000 */
[----:B------:R-:W-:Y:S01]  /*0630*/  LOP3.LUT R8, R8, 0xfffffffe, RZ, 0xc0, !PT ;  /* 0xfffffffe08087812 */ /* 0x000fe200078ec0ff */
[----:B------:R-:W-:-:S04]  /*0640*/  @!UP1 UIADD3 UR4, -UR4, 0x100000, URZ ;  /* 0x0010000004049890 */ /* 0x000fc8000fffe13f */
[----:B------:R-:W-:Y:S02]  /*0650*/  @!UP1 USHF.L.U32 UR5, UR4, 0xb, URZ ;  /* 0x0000000b04059899 */ /* 0x000fe4000800063f */
[----:B------:R-:W-:Y:S01]  /*0660*/  @!UP1 USHF.L.U32 UR4, UR4, 0x1, URZ ;  /* 0x0000000104049899 */ /* 0x000fe2000800063f */
[----:B0-----:R-:W-:Y:S01]  /*0670*/  IMAD R21, R14, R13, UR12 ;  /* 0x0000000c0e157e24 */ /* 0x001fe2000f8e020d */
[----:B------:R-:W-:Y:S01]  /*0680*/  LOP3.LUT R2, R2, 0xfffffffc, RZ, 0xc0, !PT ;  /* 0xfffffffc02027812 */ /* 0x000fe200078ec0ff */
[----:B------:R-:W-:Y:S01]  /*0690*/  @!UP2 UMOV UR9, 0x400 ;  /* 0x000004000009a882 */ /* 0x000fe20000000000 */
[----:B------:R-:W-:Y:S01]  /*06a0*/  IMAD.IADD R8, R9, 0x1, -R8 ;  /* 0x0000000109087824 */ /* 0x000fe200078e0a08 */
[----:B------:R-:W-:Y:S01]  /*06b0*/  VOTEU.ALL UP3, P1 ;  /* 0x00000000003f7886 */ /* 0x000fe20000860000 */
[----:B------:R-:W-:Y:S01]  /*06c0*/  VOTEU.ALL UP4, P1 ;  /* 0x00000000003f7886 */ /* 0x000fe20000880000 */
[----:B------:R-:W-:Y:S01]  /*06d0*/  IMAD.IADD R5, R5, 0x1, -R2 ;  /* 0x0000000105057824 */ /* 0x000fe200078e0a02 */
[----:B------:R-:W-:Y:S01]  /*06e0*/  VOTEU.ALL UP5, P1 ;  /* 0x00000000003f7886 */ /* 0x000fe200008a0000 */
[----:B------:R-:W-:Y:S01]  /*06f0*/  ISETP.NE.AND P3, PT, R8, R21, PT ;  /* 0x000000150800720c */ /* 0x000fe20003f65270 */
[----:B------:R-:W-:Y:S01]  /*0700*/  IMAD.SHL.U32 R2, R9, 0x4, RZ ;  /* 0x0000000409027824 */ /* 0x000fe200078e00ff */
[----:B------:R-:W-:Y:S01]  /*0710*/  ISETP.EQ.U32.AND P2, PT, R15, 0x1, PT ;  /* 0x000000010f00780c */ /* 0x000fe20003f42070 */
[----:B---3--:R-:W-:Y:S01]  /*0720*/  @!UP1 ULEA UR8, UR7, UR6, 0x18 ;  /* 0x0000000607089291 */ /* 0x008fe2000f8ec03f */
[----:B-1----:R-:W-:Y:S01]  /*0730*/  IMAD.MOV R20, RZ, RZ, -R11 ;  /* 0x000000ffff147224 */ /* 0x002fe200078e0a0b */
[----:B------:R-:W-:-:S04]  /*0740*/  @!UP2 UIADD3 UR6, -UR11, 0x100000, URZ ;  /* 0x001000000b06a890 */ /* 0x000fc8000fffe13f */
[----:B------:R-:W-:Y:S02]  /*0750*/  @!UP2 USHF.L.U32 UR7, UR6, 0xb, URZ ;  /* 0x0000000b0607a899 */ /* 0x000fe4000800063f */
[----:B------:R-:W-:Y:S01]  /*0760*/  @!UP2 USHF.L.U32 UR6, UR6, 0x1, URZ ;  /* 0x000000010606a899 */ /* 0x000fe2000800063f */
[----:B------:R-:W-:Y:S01]  /*0770*/  LOP3.LUT R155, R9, 0xc, R2, 0x78, !PT ;  /* 0x0000000c099b7812 */ /* 0x000fe200078e7802 */
[----:B------:R-:W-:Y:S01]  /*0780*/  VOTEU.ALL UP0, P0 ;  /* 0x00000000003f7886 */ /* 0x000fe20000000000 */
[----:B------:R-:W-:Y:S01]  /*0790*/  VOTEU.ALL UP1, P0 ;  /* 0x00000000003f7886 */ /* 0x000fe20000020000 */
[----:B--2---:R-:W-:Y:S01]  /*07a0*/  IMAD R9, R25, R20, R6 ;  /* 0x0000001419097224 */ /* 0x004fe200078e0206 */
[----:B------:R-:W-:Y:S01]  /*07b0*/  LOP3.LUT P0, RZ, R3, 0x7, RZ, 0xc0, !PT ;  /* 0x0000000703ff7812 */ /* 0x000fe2000780c0ff */
[----:B----4-:R-:W-:Y:S01]  /*07c0*/  @!UP2 ULEA UR9, UR10, UR9, 0x18 ;  /* 0x000000090a09a291 */ /* 0x010fe2000f8ec03f */
[----:B------:R0:W1:Y:S01]  /*07d0*/  SHFL.IDX PT, R14, R7, RZ, 0x1f ;  /* 0x00001fff070e7589 */ /* 0x00006200000e0000 */
[----:B------:R-:W-:Y:S01]  /*07e0*/  VOTEU.ALL UP2, P1 ;  /* 0x00000000003f7886 */ /* 0x000fe20000840000 */
[----:B------:R-:W-:-:S02]  /*07f0*/  @P3 LEA.HI R2, R155, R155, RZ, 0x1 ;  /* 0x0000009b9b023211 */ /* 0x000fc400078f08ff */
[----:B------:R-:W2:Y:S02]  /*0800*/  FENCE.VIEW.ASYNC.S ;  /* 0x00000000000073c6 */ /* 0x000ea40000000000 */
[----:B--2---:R0:W2:Y:S01]  /*0810*/  @!UP0 SYNCS.EXCH.64 URZ, [UR8+0x80], UR4 ;  /* 0x00008004083f85b2 */ /* 0x0040a20008000100 */
[C---:B------:R-:W-:Y:S02]  /*0820*/  ISETP.NE.AND P1, PT, R5.reuse, 0x3, PT ;  /* 0x000000030500780c */ /* 0x040fe40003f25270 */
[----:B------:R-:W-:Y:S02]  /*0830*/  @P3 SHF.R.S32.HI R2, RZ, 0x1, R2 ;  /* 0x00000001ff023819 */ /* 0x000fe40000011402 */
[----:B------:R-:W-:Y:S02]  /*0840*/  ISETP.EQ.OR P1, PT, R5, RZ, !P1 ;  /* 0x000000ff0500720c */ /* 0x000fe40004f22670 */
[----:B------:R-:W-:Y:S02]  /*0850*/  @P3 ISETP.NE.AND P5, PT, R2, R9, PT ;  /* 0x000000090200320c */ /* 0x000fe40003fa5270 */
[----:B------:R-:W-:-:S02]  /*0860*/  ISETP.LT.U32.AND P0, PT, R155, 0x2, !P0 ;  /* 0x000000029b00780c */ /* 0x000fc40004701070 */
[----:B------:R-:W-:Y:S02]  /*0870*/  ISETP.EQ.AND P1, PT, R10, RZ, P1 ;  /* 0x000000ff0a00720c */ /* 0x000fe40000f22270 */
[----:B------:R-:W-:Y:S02]  /*0880*/  SEL R9, RZ, 0x1, !P0 ;  /* 0x00000001ff097807 */ /* 0x000fe40004000000 */
[----:B------:R-:W-:Y:S01]  /*0890*/  @P3 SEL R154, RZ, 0x1, P5 ;  /* 0x00000001ff9a3807 */ /* 0x000fe20002800000 */
[----:B------:R0:W3:Y:S01]  /*08a0*/  @!UP1 SYNCS.EXCH.64 URZ, [UR8+0x88], UR4 ;  /* 0x00008804083f95b2 */ /* 0x0000e20008000100 */
[----:B------:R-:W-:Y:S01]  /*08b0*/  NOP ;  /* 0x0000000000007918 */ /* 0x000fe20000000000 */
[----:B------:R-:W-:Y:S02]  /*08c0*/  SEL R16, RZ, 0x1, !P1 ;  /* 0x00000001ff107807 */ /* 0x000fe40004800000 */
[----:B------:R-:W-:Y:S02]  /*08d0*/  LOP3.LUT R154, R154, R9, RZ, 0xc0, !PT ;  /* 0x000000099a9a7212 */ /* 0x000fe400078ec0ff */
[----:B------:R-:W-:Y:S01]  /*08e0*/  SEL R16, R16, 0x2, P6 ;  /* 0x0000000210107807 */ /* 0x000fe20003000000 */
[----:B------:R0:W4:Y:S01]  /*08f0*/  @!UP2 SYNCS.EXCH.64 URZ, [UR9+0x60], UR6 ;  /* 0x00006006093fa5b2 */ /* 0x0001220008000100 */
[----:B------:R0:W0:Y:S01]  /*0900*/  @!UP3 SYNCS.EXCH.64 URZ, [UR9+0x68], UR6 ;  /* 0x00006806093fb5b2 */ /* 0x0000220008000100 */
[----:B------:R0:W0:Y:S01]  /*0910*/  @!UP4 SYNCS.EXCH.64 URZ, [UR9+0x70], UR6 ;  /* 0x00007006093fc5b2 */ /* 0x0000220008000100 */
[----:B------:R0:W0:Y:S01]  /*0920*/  @!UP5 SYNCS.EXCH.64 URZ, [UR9+0x78], UR6 ;  /* 0x00007806093fd5b2 */ /* 0x0000220008000100 */
[----:B------:R-:W-:Y:S01]  /*0930*/  NOP ;  /* 0x0000000000007918 */ /* 0x000fe20000000000 */
[----:B-12---:R-:W-:Y:S05]  /*0940*/  @!P2 BRA `(.L_x_3) ;  /* 0x000000000008a947 */ /* 0x006fea0003800000 */
[----:B0--34-:R-:W-:Y:S01]  /*0950*/  UCGABAR_ARV ;  /* 0x00000000000079c7 */ /* 0x019fe20008000000 */
[----:B------:R-:W-:Y:S05]  /*0960*/  BRA `(.L_x_4) ;  /* 0x0000000000047947 */ /* 0x000fea0003800000 */
.L_x_3:
[----:B0--34-:R-:W-:Y:S01]  /*0970*/  NOP ;  /* 0x0000000000007918 */ /* 0x019fe20000000000 */
.L_x_4:
[----:B------:R-:W-:Y:S01]  /*0980*/  ULDC.64 UR4, c[0x0][0x598] ;  /* 0x0001660000047ab9 */ /* 0x000fe20000000a00 */
[----:B------:R-:W-:Y:S01]  /*0990*/  ULDC.64 UR36, c[0x0][0x208] ;  /* 0x0000820000247ab9 */ /* 0x000fe20000000a00 */
[----:B------:R-:W-:-:S04]  /*09a0*/  ISETP.NE.U32.AND P0, PT, RZ, UR4, PT ;  /* 0x00000004ff007c0c */ /* 0x000fc8000bf05070 */
[----:B------:R-:W-:-:S13]  /*09b0*/  ISETP.NE.AND.EX P0, PT, RZ, UR5, PT, P0 ;  /* 0x00000005ff007c0c */ /* 0x000fda000bf05300 */
[----:B------:R-:W-:Y:S05]  /*09c0*/  @!P0 BRA `(.L_x_5) ;  /* 0x00000000001c8947 */ /* 0x000fea0003800000 */
[----:B------:R-:W0:Y:S02]  /*09d0*/  LDC.64 R8, c[0x0][0x598] ;  /* 0x00016600ff087b82 */ /* 0x000e240000000a00 */
[----:B0-----:R-:W2:Y:S02]  /*09e0*/  LDG.E.64 R8, desc[UR36][R8.64] ;  /* 0x0000002408087981 */ /* 0x001ea4000c1e1b00 */
[----:B--2---:R-:W-:-:S04]  /*09f0*/  ISETP.NE.U32.AND P0, PT, R8, RZ, PT ;  /* 0x000000ff0800720c */ /* 0x004fc80003f05070 */
[----:B------:R-:W-:-:S13]  /*0a00*/  ISETP.NE.AND.EX P0, PT, R9, RZ, PT, P0 ;  /* 0x000000ff0900720c */ /* 0x000fda0003f05300 */
[----:B------:R-:W-:Y:S05]  /*0a10*/  @!P0 BRA `(.L_x_5) ;  /* 0x0000000000088947 */ /* 0x000fea0003800000 */
[----:B------:R0:W5:Y:S01]  /*0a20*/  LD.E R153, desc[UR36][R8.64] ;  /* 0x0000002408997980 */ /* 0x000162000c101900 */
[----:B------:R-:W-:Y:S05]  /*0a30*/  BRA `(.L_x_6) ;  /* 0x0000000000247947 */ /* 0x000fea0003800000 */
.L_x_5:
[----:B------:R-:W-:Y:S02]  /*0a40*/  ULDC.64 UR4, c[0x0][0x588] ;  /* 0x0001620000047ab9 */ /* 0x000fe40000000a00 */
[----:B------:R-:W-:-:S04]  /*0a50*/  ISETP.NE.U32.AND P0, PT, RZ, UR4, PT ;  /* 0x00000004ff007c0c */ /* 0x000fc8000bf05070 */
[----:B------:R-:W-:-:S13]  /*0a60*/  ISETP.NE.AND.EX P0, PT, RZ, UR5, PT, P0 ;  /* 0x00000005ff007c0c */ /* 0x000fda000bf05300 */
[----:B------:R-:W-:Y:S05]  /*0a70*/  @!P0 BRA `(.L_x_7) ;  /* 0x00000000000c8947 */ /* 0x000fea0003800000 */
[----:B------:R-:W0:Y:S02]  /*0a80*/  LDC.64 R8, c[0x0][0x588] ;  /* 0x00016200ff087b82 */ /* 0x000e240000000a00 */
[----:B0-----:R1:W5:Y:S01]  /*0a90*/  LDG.E R153, desc[UR36][R8.64] ;  /* 0x0000002408997981 */ /* 0x001362000c1e1900 */
[----:B------:R-:W-:Y:S05]  /*0aa0*/  BRA `(.L_x_6) ;  /* 0x0000000000087947 */ /* 0x000fea0003800000 */
.L_x_7:
[----:B------:R-:W-:Y:S02]  /*0ab0*/  ULDC UR4, c[0x0][0x580] ;  /* 0x0001600000047ab9 */ /* 0x000fe40000000800 */
[----:B------:R-:W-:-:S07]  /*0ac0*/  IMAD.U32 R153, RZ, RZ, UR4 ;  /* 0x00000004ff997e24 */ /* 0x000fce000f8e00ff */
.L_x_6:
[----:B------:R-:W-:Y:S02]  /*0ad0*/  ULDC.64 UR4, c[0x0][0x5a0] ;  /* 0x0001680000047ab9 */ /* 0x000fe40000000a00 */
[----:B------:R-:W-:-:S04]  /*0ae0*/  ISETP.NE.U32.AND P0, PT, RZ, UR4, PT ;  /* 0x00000004ff007c0c */ /* 0x000fc8000bf05070 */
[----:B------:R-:W-:-:S13]  /*0af0*/  ISETP.NE.AND.EX P0, PT, RZ, UR5, PT, P0 ;  /* 0x00000005ff007c0c */ /* 0x000fda000bf05300 */
[----:B------:R-:W-:Y:S05]  /*0b00*/  @!P0 BRA `(.L_x_8) ;  /* 0x00000000001c8947 */ /* 0x000fea0003800000 */
[----:B01----:R-:W0:Y:S02]  /*0b10*/  LDC.64 R8, c[0x0][0x5a0] ;  /* 0x00016800ff087b82 */ /* 0x003e240000000a00 */
[----:B0-----:R-:W2:Y:S02]  /*0b20*/  LDG.E.64 R8, desc[UR36][R8.64] ;  /* 0x0000002408087981 */ /* 0x001ea4000c1e1b00 */
[----:B--2---:R-:W-:-:S04]  /*0b30*/  ISETP.NE.U32.AND P0, PT, R8, RZ, PT ;  /* 0x000000ff0800720c */ /* 0x004fc80003f05070 */
[----:B------:R-:W-:-:S13]  /*0b40*/  ISETP.NE.AND.EX P0, PT, R9, RZ, PT, P0 ;  /* 0x000000ff0900720c */ /* 0x000fda0003f05300 */
[----:B------:R-:W-:Y:S05]  /*0b50*/  @!P0 BRA `(.L_x_8) ;  /* 0x0000000000088947 */ /* 0x000fea0003800000 */
[----:B------:R0:W5:Y:S01]  /*0b60*/  LD.E R152, desc[UR36][R8.64] ;  /* 0x0000002408987980 */ /* 0x000162000c101900 */
[----:B------:R-:W-:Y:S05]  /*0b70*/  BRA `(.L_x_9) ;  /* 0x0000000000247947 */ /* 0x000fea0003800000 */
.L_x_8:
[----:B------:R-:W-:Y:S02]  /*0b80*/  ULDC.64 UR4, c[0x0][0x590] ;  /* 0x0001640000047ab9 */ /* 0x000fe40000000a00 */
[----:B------:R-:W-:-:S04]  /*0b90*/  ISETP.NE.U32.AND P0, PT, RZ, UR4, PT ;  /* 0x00000004ff007c0c */ /* 0x000fc8000bf05070 */
[----:B------:R-:W-:-:S13]  /*0ba0*/  ISETP.NE.AND.EX P0, PT, RZ, UR5, PT, P0 ;  /* 0x00000005ff007c0c */ /* 0x000fda000bf05300 */
[----:B------:R-:W-:Y:S05]  /*0bb0*/  @!P0 BRA `(.L_x_10) ;  /* 0x00000000000c8947 */ /* 0x000fea0003800000 */
[----:B01----:R-:W0:Y:S02]  /*0bc0*/  LDC.64 R8, c[0x0][0x590] ;  /* 0x00016400ff087b82 */ /* 0x003e240000000a00 */
[----:B0-----:R1:W5:Y:S01]  /*0bd0*/  LDG.E R152, desc[UR36][R8.64] ;  /* 0x0000002408987981 */ /* 0x001362000c1e1900 */
[----:B------:R-:W-:Y:S05]  /*0be0*/  BRA `(.L_x_9) ;  /* 0x0000000000087947 */ /* 0x000fea0003800000 */
.L_x_10:
[----:B------:R-:W-:Y:S02]  /*0bf0*/  ULDC UR4, c[0x0][0x584] ;  /* 0x0001610000047ab9 */ /* 0x000fe40000000800 */
[----:B------:R-:W-:-:S07]  /*0c00*/  IMAD.U32 R152, RZ, RZ, UR4 ;  /* 0x00000004ff987e24 */ /* 0x000fce000f8e00ff */
.L_x_9:
[----:B------:R-:W2:Y:S01]  /*0c10*/  LDC R2, c[0x0][0x65c] ;  /* 0x00019700ff027b82 */ /* 0x000ea20000000800 */
[----:B------:R-:W-:Y:S01]  /*0c20*/  ULDC UR6, c[0x0][0x28c] ;  /* 0x0000a30000067ab9 */ /* 0x000fe20000000800 */
[----:B------:R-:W-:Y:S01]  /*0c30*/  ISETP.NE.AND P0, PT, R10, 0x2, PT ;  /* 0x000000020a00780c */ /* 0x000fe20003f05270 */
[----:B------:R-:W-:Y:S01]  /*0c40*/  UIADD3 UR6, UR6, 0x7f, URZ ;  /* 0x0000007f06067890 */ /* 0x000fe2000fffe03f */
[----:B01----:R-:W-:Y:S01]  /*0c50*/  IMAD.U32 R8, RZ, RZ, UR12 ;  /* 0x0000000cff087e24 */ /* 0x003fe2000f8e00ff */
[----:B------:R-:W-:Y:S01]  /*0c60*/  UMOV UR38, URZ ;  /* 0x0000003f00267c82 */ /* 0x000fe20008000000 */
[----:B------:R-:W-:Y:S01]  /*0c70*/  IMAD.MOV.U32 R9, RZ, RZ, RZ ;  /* 0x000000ffff097224 */ /* 0x000fe200078e00ff */
[----:B------:R-:W-:Y:S01]  /*0c80*/  USHF.R.S32.HI UR7, URZ, 0x1f, UR6 ;  /* 0x0000001f3f077899 */ /* 0x000fe20008011406 */
[----:B------:R-:W-:Y:S01]  /*0c90*/  UMOV UR39, URZ ;  /* 0x0000003f00277c82 */ /* 0x000fe20008000000 */
[----:B------:R-:W-:Y:S02]  /*0ca0*/  ULDC.64 UR8, c[0x0][0x650] ;  /* 0x0001940000087ab9 */ /* 0x000fe40000000a00 */
[----:B------:R-:W-:-:S04]  /*0cb0*/  ULEA.HI UR7, UR7, UR6, URZ, 0x7 ;  /* 0x0000000607077291 */ /* 0x000fc8000f8f383f */
[----:B------:R-:W-:Y:S01]  /*0cc0*/  USHF.R.S32.HI UR40, URZ, 0x7, UR7 ;  /* 0x000000073f287899 */ /* 0x000fe20008011407 */
[----:B--2---:R-:W-:-:S13]  /*0cd0*/  ISETP.NE.AND P1, PT, R2, 0x1, PT ;  /* 0x000000010200780c */ /* 0x004fda0003f25270 */
[----:B------:R-:W0:Y:S01]  /*0ce0*/  @P1 LDC R19, c[0x0][0x10] ;  /* 0x00000400ff131b82 */ /* 0x000e220000000800 */
[----:B------:R-:W-:Y:S02]  /*0cf0*/  @P1 IMAD.MOV.U32 R7, RZ, RZ, RZ ;  /* 0x000000ffff071224 */ /* 0x000fe400078e00ff */
[----:B------:R-:W-:-:S05]  /*0d00*/  @P1 IMAD.MOV.U32 R17, RZ, RZ, RZ ;  /* 0x000000ffff111224 */ /* 0x000fca00078e00ff */
[----:B------:R-:W1:Y:S01]  /*0d10*/  @!P1 LDC R11, c[0x0][0xc] ;  /* 0x00000300ff0b9b82 */ /* 0x000e620000000800 */
[----:B------:R-:W-:Y:S01]  /*0d20*/  ULDC UR4, c[0x0][0xc] ;  /* 0x0000030000047ab9 */ /* 0x000fe20000000800 */
[----:B------:R-:W-:Y:S02]  /*0d30*/  ULDC UR5, c[0x0][0x10] ;  /* 0x0000040000057ab9 */ /* 0x000fe40000000800 */
[----:B------:R-:W-:-:S04]  /*0d40*/  UIMAD.WIDE.U32 UR4, UR4, UR5, URZ ;  /* 0x00000005040472a5 */ /* 0x000fc8000f8e003f */
[----:B------:R-:W2:Y:S01]  /*0d50*/  LDC R2, c[0x0][0x14] ;  /* 0x00000500ff027b82 */ /* 0x000ea20000000800 */
[----:B0-----:R-:W-:-:S04]  /*0d60*/  @P1 IMAD.WIDE.U32 R18, R19, UR12, R6 ;  /* 0x0000000c13121c25 */ /* 0x001fc8000f8e0006 */
[----:B------:R-:W-:Y:S02]  /*0d70*/  @P1 IMAD.IADD R17, R19, 0x1, R17 ;  /* 0x0000000113111824 */ /* 0x000fe400078e0211 */
[----:B-1----:R-:W-:-:S04]  /*0d80*/  @!P1 IMAD.WIDE.U32 R8, R6, R11, R8 ;  /* 0x0000000b06089225 */ /* 0x002fc800078e0008 */
[----:B------:R-:W-:Y:S02]  /*0d90*/  @!P1 IMAD.MOV.U32 R18, RZ, RZ, R8 ;  /* 0x000000ffff129224 */ /* 0x000fe400078e0008 */
[----:B------:R-:W-:Y:S02]  /*0da0*/  @!P1 IMAD.MOV.U32 R17, RZ, RZ, R9 ;  /* 0x000000ffff119224 */ /* 0x000fe400078e0009 */
[----:B--2---:R-:W-:-:S04]  /*0db0*/  IMAD.WIDE.U32 R12, R2, UR4, RZ ;  /* 0x00000004020c7c25 */ /* 0x004fc8000f8e00ff */
[----:B------:R-:W-:Y:S01]  /*0dc0*/  IMAD R23, R2, UR5, RZ ;  /* 0x0000000502177c24 */ /* 0x000fe2000f8e02ff */
[----:B------:R0:W-:Y:S03]  /*0dd0*/  STL.64 [R1], R12 ;  /* 0x0000000c01007387 */ /* 0x0001e60000100a00 */
[----:B------:R-:W-:Y:S01]  /*0de0*/  IMAD.IADD R23, R13, 0x1, R23 ;  /* 0x000000010d177824 */ /* 0x000fe200078e0217 */
[----:B------:R-:W-:Y:S06]  /*0df0*/  @P0 BRA `(.L_x_11) ;  /* 0x0000000000200947 */ /* 0x000fec0003800000 */
[----:B------:R-:W-:Y:S01]  /*0e00*/  UISETP.GE.U32.AND UP0, UPT, UR40, 0x5, UPT ;  /* 0x000000052800788c */ /* 0x000fe2000bf06070 */
[----:B------:R-:W-:Y:S01]  /*0e10*/  IADD3 R18, P0, R18, R12, RZ ;  /* 0x0000000c12127210 */ /* 0x000fe20007f1e0ff */
[----:B------:R-:W-:Y:S01]  /*0e20*/  UIMAD.WIDE.U32 UR4, UR40, -0x33333333, URZ ;  /* 0xcccccccd280478a5 */ /* 0x000fe2000f8e003f */
[----:B------:R-:W-:-:S03]  /*0e30*/  UMOV UR39, URZ ;  /* 0x0000003f00277c82 */ /* 0x000fc60008000000 */
[----:B------:R-:W-:Y:S01]  /*0e40*/  USHF.R.U32.HI UR4, URZ, 0x2, UR5 ;  /* 0x000000023f047899 */ /* 0x000fe20008011605 */
[----:B------:R-:W-:-:S03]  /*0e50*/  IMAD.X R17, R23, 0x1, R17, P0 ;  /* 0x0000000117117824 */ /* 0x000fc600000e0611 */
[----:B------:R-:W-:Y:S02]  /*0e60*/  UIMAD UR38, UR4, -0x5, UR40 ;  /* 0xfffffffb042678a4 */ /* 0x000fe4000f8e0228 */
[----:B------:R-:W-:-:S12]  /*0e70*/  @UP0 ULOP3.LUT UR39, UR4, 0x1, URZ, 0xc0, !UPT ;  /* 0x0000000104270892 */ /* 0x000fd8000f8ec03f */
.L_x_11:
[----:B------:R-:W-:Y:S01]  /*0e80*/  ISETP.GE.U32.AND P0, PT, R18, UR8, PT ;  /* 0x0000000812007c0c */ /* 0x000fe2000bf06070 */
[----:B------:R-:W-:Y:S01]  /*0e90*/  IMAD.MOV.U32 R19, RZ, RZ, -0x1 ;  /* 0xffffffffff137424 */ /* 0x000fe200078e00ff */
[----:B------:R-:W-:Y:S01]  /*0ea0*/  PRMT R8, RZ, 0x7610, R8 ;  /* 0x00007610ff087816 */ /* 0x000fe20000000008 */
[----:B------:R-:W-:Y:S01]  /*0eb0*/  IMAD.MOV.U32 R22, RZ, RZ, -0x1 ;  /* 0xffffffffff167424 */ /* 0x000fe200078e00ff */
[----:B------:R-:W-:Y:S01]  /*0ec0*/  ISETP.GE.U32.AND.EX P0, PT, R17, UR9, PT, P0 ;  /* 0x0000000911007c0c */ /* 0x000fe2000bf06100 */
[----:B------:R-:W-:-:S12]  /*0ed0*/  IMAD.MOV.U32 R2, RZ, RZ, -0x1 ;  /* 0xffffffffff027424 */ /* 0x000fd800078e00ff */
[----:B------:R-:W-:Y:S05]  /*0ee0*/  @P0 BRA `(.L_x_12) ;  /* 0x00000004002c0947 */ /* 0x000fea0003800000 */
[----:B------:R-:W1:Y:S01]  /*0ef0*/  LDC.64 R26, c[0x0][0x628] ;  /* 0x00018a00ff1a7b82 */ /* 0x000e620000000a00 */
[----:B------:R-:W-:Y:S02]  /*0f00*/  IMAD.MOV.U32 R8, RZ, RZ, R18 ;  /* 0x000000ffff087224 */ /* 0x000fe400078e0012 */
[----:B------:R-:W-:-:S05]  /*0f10*/  IMAD.MOV.U32 R9, RZ, RZ, R17 ;  /* 0x000000ffff097224 */ /* 0x000fca00078e0011 */
[----:B------:R-:W2:Y:S08]  /*0f20*/  LDC R2, c[0x0][0x630] ;  /* 0x00018c00ff027b82 */ /* 0x000eb00000000800 */
[----:B------:R-:W3:Y:S01]  /*0f30*/  LDC.64 R28, c[0x0][0x620] ;  /* 0x00018800ff1c7b82 */ /* 0x000ee20000000a00 */
[----:B-1----:R-:W-:-:S04]  /*0f40*/  ISETP.NE.U32.AND P0, PT, R26, RZ, PT ;  /* 0x000000ff1a00720c */ /* 0x002fc80003f05070 */
[----:B------:R-:W-:-:S13]  /*0f50*/  ISETP.NE.AND.EX P0, PT, R27, RZ, PT, P0 ;  /* 0x000000ff1b00720c */ /* 0x000fda0003f05300 */
[----:B--23--:R-:W-:Y:S05]  /*0f60*/  @!P0 BRA `(.L_x_13) ;  /* 0x0000000000288947 */ /* 0x00cfea0003800000 */
[----:B0-----:R-:W0:Y:S02]  /*0f70*/  LDC R13, c[0x0][0x634] ;  /* 0x00018d00ff0d7b82 */ /* 0x001e240000000800 */
[----:B0-----:R-:W-:-:S05]  /*0f80*/  IADD3 R13, P0, R18, R13, RZ ;  /* 0x0000000d120d7210 */ /* 0x001fca0007f1e0ff */
[----:B------:R-:W-:-:S04]  /*0f90*/  IMAD.X R15, RZ, RZ, R17, P0 ;  /* 0x000000ffff0f7224 */ /* 0x000fc800000e0611 */
[----:B------:R-:W-:-:S04]  /*0fa0*/  IMAD.WIDE.U32 R8, R15, R26, RZ ;  /* 0x0000001a0f087225 */ /* 0x000fc800078e00ff */
[----:B------:R-:W-:-:S04]  /*0fb0*/  IMAD.WIDE.U32 R10, P0, R13, R27, R8 ;  /* 0x0000001b0d0a7225 */ /* 0x000fc80007800008 */
[----:B------:R-:W-:-:S04]  /*0fc0*/  IMAD.WIDE.U32 R8, R13, R26, RZ ;  /* 0x0000001a0d087225 */ /* 0x000fc800078e00ff */
[----:B------:R-:W-:Y:S01]  /*0fd0*/  IMAD.X R13, RZ, RZ, RZ, P0 ;  /* 0x000000ffff0d7224 */ /* 0x000fe200000e06ff */
[----:B------:R-:W-:Y:S01]  /*0fe0*/  IADD3 RZ, P0, R9, R10, RZ ;  /* 0x0000000a09ff7210 */ /* 0x000fe20007f1e0ff */
[----:B------:R-:W-:-:S04]  /*0ff0*/  IMAD.MOV.U32 R12, RZ, RZ, R11 ;  /* 0x000000ffff0c7224 */ /* 0x000fc800078e000b */
[----:B------:R-:W-:-:S08]  /*1000*/  IMAD.WIDE.U32.X R8, R15, R27, R12, P0 ;  /* 0x0000001b0f087225 */ /* 0x000fd000000e040c */
.L_x_13:
[----:B------:R-:W1:Y:S01]  /*1010*/  LDC.64 R32, c[0x0][0x640] ;  /* 0x00019000ff207b82 */ /* 0x000e620000000a00 */
[-C--:B------:R-:W-:Y:S01]  /*1020*/  SHF.R.U64 R30, R8, R2.reuse, R9 ;  /* 0x00000002081e7219 */ /* 0x080fe20000001209 */
[----:B------:R-:W-:Y:S01]  /*1030*/  IMAD.MOV.U32 R19, RZ, RZ, R17 ;  /* 0x000000ffff137224 */ /* 0x000fe200078e0011 */
[----:B------:R-:W-:Y:S01]  /*1040*/  SHF.R.U32.HI R2, RZ, R2, R9 ;  /* 0x00000002ff027219 */ /* 0x000fe20000011609 */
[----:B------:R-:W-:Y:S01]  /*1050*/  IMAD.MOV.U32 R26, RZ, RZ, 0x1 ;  /* 0x00000001ff1a7424 */ /* 0x000fe200078e00ff */
[----:B------:R-:W-:-:S03]  /*1060*/  IADD3 R11, P0, RZ, -R30, RZ ;  /* 0x8000001eff0b7210 */ /* 0x000fc60007f1e0ff */
[----:B------:R-:W2:Y:S02]  /*1070*/  LDC R10, c[0x0][0x618] ;  /* 0x00018600ff0a7b82 */ /* 0x000ea40000000800 */
[----:B------:R-:W-:-:S04]  /*1080*/  IMAD.X R9, RZ, RZ, ~R2, P0 ;  /* 0x000000ffff097224 */ /* 0x000fc800000e0e02 */
[-C--:B------:R-:W-:Y:S02]  /*1090*/  IMAD R2, R9, R28.reuse, RZ ;  /* 0x0000001c09027224 */ /* 0x080fe400078e02ff */
[----:B0-----:R-:W0:Y:S01]  /*10a0*/  LDC R13, c[0x0][0x608] ;  /* 0x00018200ff0d7b82 */ /* 0x001e220000000800 */
[----:B------:R-:W-:-:S04]  /*10b0*/  IMAD.WIDE.U32 R8, R11, R28, R18 ;  /* 0x0000001c0b087225 */ /* 0x000fc800078e0012 */
[----:B------:R-:W-:Y:S02]  /*10c0*/  IMAD R11, R11, R29, R2 ;  /* 0x0000001d0b0b7224 */ /* 0x000fe400078e0202 */
[----:B------:R-:W-:Y:S01]  /*10d0*/  IMAD.MOV.U32 R2, RZ, RZ, -0x1 ;  /* 0xffffffffff027424 */ /* 0x000fe200078e00ff */
[----:B------:R-:W3:Y:S01]  /*10e0*/  LDC R31, c[0x0][0x658] ;  /* 0x00019600ff1f7b82 */ /* 0x000ee20000000800 */
[----:B------:R-:W-:Y:S01]  /*10f0*/  IMAD.IADD R9, R9, 0x1, R11 ;  /* 0x0000000109097824 */ /* 0x000fe200078e020b */
[----:B-1----:R-:W-:-:S04]  /*1100*/  ISETP.NE.U32.AND P0, PT, R32, RZ, PT ;  /* 0x000000ff2000720c */ /* 0x002fc80003f05070 */
[----:B------:R-:W-:Y:S02]  /*1110*/  ISETP.NE.AND.EX P0, PT, R33, RZ, PT, P0 ;  /* 0x000000ff2100720c */ /* 0x000fe40003f05300 */
[----:B------:R-:W1:Y:S01]  /*1120*/  LDC R29, c[0x0][0x600] ;  /* 0x00018000ff1d7b82 */ /* 0x000e620000000800 */
[-CC-:B--2---:R-:W-:Y:S02]  /*1130*/  SHF.R.U64 R27, R8, R10.reuse, R9.reuse ;  /* 0x0000000a081b7219 */ /* 0x184fe40000001209 */
[----:B------:R-:W-:-:S05]  /*1140*/  SHF.R.U32.HI R8, RZ, R10, R9 ;  /* 0x0000000aff087219 */ /* 0x000fca0000011609 */
[----:B------:R-:W2:Y:S01]  /*1150*/  LDC R22, c[0x0][0x648] ;  /* 0x00019200ff167b82 */ /* 0x000ea20000000800 */
[-CC-:B0-----:R-:W-:Y:S02]  /*1160*/  SHF.R.U64 R34, R27, R13.reuse, R8.reuse ;  /* 0x0000000d1b227219 */ /* 0x181fe40000001208 */
[----:B------:R-:W-:-:S05]  /*1170*/  SHF.R.U32.HI R8, RZ, R13, R8 ;  /* 0x0000000dff087219 */ /* 0x000fca0000011608 */
[----:B------:R-:W0:Y:S01]  /*1180*/  LDC R24, c[0x0][0x638] ;  /* 0x00018e00ff187b82 */ /* 0x000e220000000800 */
[-CC-:B---3--:R-:W-:Y:S02]  /*1190*/  SHF.R.U64 R36, R34, R31.reuse, R8.reuse ;  /* 0x0000001f22247219 */ /* 0x188fe40000001208 */
[-C--:B------:R-:W-:Y:S02]  /*11a0*/  SHF.L.U32 R2, R2, R31.reuse, RZ ;  /* 0x0000001f02027219 */ /* 0x080fe400000006ff */
[----:B------:R-:W-:Y:S01]  /*11b0*/  SHF.R.U32.HI R9, RZ, R31, R8 ;  /* 0x0000001fff097219 */ /* 0x000fe20000011608 */
[----:B------:R-:W-:Y:S01]  /*11c0*/  IMAD.MOV.U32 R8, RZ, RZ, R36 ;  /* 0x000000ffff087224 */ /* 0x000fe200078e0024 */
[----:B------:R-:W-:Y:S01]  /*11d0*/  LOP3.LUT R15, RZ, R2, RZ, 0x33, !PT ;  /* 0x00000002ff0f7212 */ /* 0x000fe200078e33ff */
[----:B------:R-:W3:Y:S01]  /*11e0*/  LDC R28, c[0x0][0x610] ;  /* 0x00018400ff1c7b82 */ /* 0x000ee20000000800 */
[----:B------:R-:W-:Y:S05]  /*11f0*/  @!P0 BRA `(.L_x_14) ;  /* 0x0000000000288947 */ /* 0x000fea0003800000 */
[----:B------:R-:W4:Y:S02]  /*1200*/  LDC R13, c[0x0][0x64c] ;  /* 0x00019300ff0d7b82 */ /* 0x000f240000000800 */
[----:B----4-:R-:W-:-:S05]  /*1210*/  IADD3 R13, P0, R36, R13, RZ ;  /* 0x0000000d240d7210 */ /* 0x010fca0007f1e0ff */
        /* <DEDUP_REMOVED lines=8> */
.L_x_14:
[----:B--2---:R-:W-:Y:S01]  /*12a0*/  SHF.R.U64 R7, R8, R22, R9 ;  /* 0x0000001608077219 */ /* 0x004fe20000001209 */
[----:B-1----:R-:W-:Y:S01]  /*12b0*/  VIADD R8, R29, 0xffffffff ;  /* 0xffffffff1d087836 */ /* 0x002fe20000000000 */
[----:B------:R-:W-:Y:S01]  /*12c0*/  SHF.L.U32 R2, R26, R31, RZ ;  /* 0x0000001f1a027219 */ /* 0x000fe200000006ff */
[----:B------:R-:W-:Y:S01]  /*12d0*/  @P1 IMAD R21, R25, R20, R6 ;  /* 0x0000001419151224 */ /* 0x000fe200078e0206 */
[----:B------:R-:W-:Y:S01]  /*12e0*/  LOP3.LUT R15, R34, R15, RZ, 0xc0, !PT ;  /* 0x0000000f220f7212 */ /* 0x000fe200078ec0ff */
[----:B------:R-:W-:Y:S01]  /*12f0*/  IMAD.MOV R9, RZ, RZ, -R7 ;  /* 0x000000ffff097224 */ /* 0x000fe200078e0a07 */
[----:B------:R-:W-:-:S03]  /*1300*/  LOP3.LUT R8, R27, R8, RZ, 0xc0, !PT ;  /* 0x000000081b087212 */ /* 0x000fc600078ec0ff */
[----:B------:R-:W-:Y:S02]  /*1310*/  IMAD R6, R2, R7, R15 ;  /* 0x0000000702067224 */ /* 0x000fe400078e020f */
[----:B0-----:R-:W-:Y:S02]  /*1320*/  IMAD R2, R9, R24, R36 ;  /* 0x0000001809027224 */ /* 0x001fe400078e0224 */
[----:B---3--:R-:W-:Y:S02]  /*1330*/  IMAD R19, R6, R28, R21 ;  /* 0x0000001c06137224 */ /* 0x008fe400078e0215 */
[----:B------:R-:W-:Y:S02]  /*1340*/  IMAD R2, R2, R29, R8 ;  /* 0x0000001d02027224 */ /* 0x000fe400078e0208 */
[----:B------:R-:W-:-:S03]  /*1350*/  IMAD.MOV.U32 R6, RZ, RZ, 0x1 ;  /* 0x00000001ff067424 */ /* 0x000fc600078e00ff */
[----:B------:R-:W-:Y:S02]  /*1360*/  SEL R22, R2, R19, !P1 ;  /* 0x0000001302167207 */ /* 0x000fe40004800000 */
[----:B------:R-:W-:Y:S01]  /*1370*/  SEL R19, R19, R2, !P1 ;  /* 0x0000000213137207 */ /* 0x000fe20004800000 */
[----:B------:R-:W-:Y:S01]  /*1380*/  IMAD.MOV.U32 R2, RZ, RZ, R30 ;  /* 0x000000ffff027224 */ /* 0x000fe200078e001e */
[----:B------:R-:W-:-:S07]  /*1390*/  PRMT R8, R6, 0x7610, R8 ;  /* 0x0000761006087816 */ /* 0x000fce0000000008 */
.L_x_12:
[----:B------:R-:W-:Y:S05]  /*13a0*/  @!P2 BRA `(.L_x_15) ;  /* 0x00000000000ca947 */ /* 0x000fea0003800000 */
[----:B------:R-:W-:Y:S01]  /*13b0*/  UCGABAR_WAIT ;  /* 0x0000000000007dc7 */ /* 0x000fe20008000000 */
[----:B------:R-:W-:Y:S01]  /*13c0*/  CCTL.IVALL ;  /* 0x00000000ff00798f */ /* 0x000fe20002000000 */
[----:B------:R-:W-:Y:S05]  /*13d0*/  BRA `(.L_x_16) ;  /* 0x0000000000047947 */ /* 0x000fea0003800000 */
.L_x_15:
[----:B------:R-:W-:Y:S06]  /*13e0*/  BAR.SYNC.DEFER_BLOCKING 0x0 ;  /* 0x0000000000007b1d */ /* 0x000fec0000010000 */
.L_x_16:
[----:B------:R-:W-:Y:S05]  /*13f0*/  @!P4 BRA `(.L_x_17) ;  /* 0x000000780020c947 */ /* 0x000fea0003800000 */
[----:B------:R-:W-:-:S13]  /*1400*/  ISETP.GT.U32.AND P0, PT, R35, 0x1, PT ;  /* 0x000000012300780c */ /* 0x000fda0003f04070 */
[----:B------:R-:W-:Y:S05]  /*1410*/  @P0 EXIT ;  /* 0x000000000000094d */ /* 0x000fea0003800000 */
.L_x_18:
[----:B------:R-:W-:-:S08]  /*1420*/  NOP ;  /* 0x0000000000007918 */ /* 0x000fd00000000000 */
[----:B------:R-:W1:Y:S02]  /*1430*/  USETMAXREG.TRY_ALLOC.CTAPOOL UP0, 0xe8 ;  /* 0x000000e8000079c8 */ /* 0x000e640008000600 */
[----:B-1----:R-:W-:-:S13]  /*1440*/  PLOP3.LUT P0, PT, PT, PT, UP0, 0x80, 0x0 ;  /* 0x000000000000781c */ /* 0x002fda0003f0f008 */
[----:B------:R-:W-:Y:S05]  /*1450*/  @!P0 BRA `(.L_x_18) ;  /* 0xfffffffc00f08947 */ /* 0x000fea000383ffff */
[----:B------:R-:W-:-:S13]  /*1460*/  LOP3.LUT P0, RZ, R8, 0xff, RZ, 0xc0, !PT ;  /* 0x000000ff08ff7812 */ /* 0x000fda000780c0ff */
[----:B------:R-:W-:Y:S05]  /*1470*/  @!P0 EXIT ;  /* 0x000000000000894d */ /* 0x000fea0003800000 */
[----:B------:R-:W1:Y:S01]  /*1480*/  S2UR UR4, SR_CgaCtaId ;  /* 0x00000000000479c3 */ /* 0x000e620000008800 */
[----:B------:R-:W-:Y:S01]  /*1490*/  VIADD R14, R14, 0xffffffff ;  /* 0xffffffff0e0e7836 */ /* 0x000fe20000000000 */
[CC--:B------:R-:W-:Y:S01]  /*14a0*/  LEA.HI R4, R0.reuse, R3.reuse, RZ, 0x2 ;  /* 0x0000000300047211 */ /* 0x0c0fe200078f10ff */
[----:B------:R-:W-:Y:S01]  /*14b0*/  UMOV UR41, 0x400 ;  /* 0x0000040000297882 */ /* 0x000fe20000000000 */
[----:B------:R-:W-:Y:S01]  /*14c0*/  LEA.HI R0, R0, R3, RZ, 0x5 ;  /* 0x0000000300007211 */ /* 0x000fe200078f28ff */
[----:B------:R-:W-:Y:S01]  /*14d0*/  UISETP.LT.AND UP0, UPT, UR40, 0x1, UPT ;  /* 0x000000012800788c */ /* 0x000fe2000bf01270 */
[----:B------:R-:W-:Y:S01]  /*14e0*/  R2UR UR42, R14 ;  /* 0x000000000e2a72ca */ /* 0x000fe200000e0000 */
[----:B------:R-:W-:Y:S01]  /*14f0*/  ULDC UR5, c[0x0][0x284] ;  /* 0x0000a10000057ab9 */ /* 0x000fe20000000800 */
[--C-:B------:R-:W-:Y:S01]  /*1500*/  SHF.R.S32.HI R156, RZ, 0x2, R4.reuse ;  /* 0x00000002ff9c7819 */ /* 0x100fe20000011404 */
[----:B------:R-:W-:Y:S01]  /*1510*/  USEL UR43, UR40, 0x1, UP0 ;  /* 0x00000001282b7887 */ /* 0x000fe20008000000 */
[----:B------:R-:W-:Y:S01]  /*1520*/  SHF.R.S32.HI R5, RZ, 0x1f, R4 ;  /* 0x0000001fff057819 */ /* 0x000fe20000011404 */
[----:B------:R-:W-:Y:S01]  /*1530*/  USHF.L.U32 UR44, UR40, 0x1, URZ ;  /* 0x00000001282c7899 */ /* 0x000fe2000800063f */
[----:B------:R-:W-:Y:S01]  /*1540*/  LOP3.LUT R158, R4, 0xfffffffc, RZ, 0xc0, !PT ;  /* 0xfffffffc049e7812 */ /* 0x000fe200078ec0ff */
[----:B------:R-:W-:Y:S01]  /*1550*/  UIADD3 UR43, -UR43, UR40, URZ ;  /* 0x000000282b2b7290 */ /* 0x000fe2000fffe13f */
[----:B------:R-:W-:-:S02]  /*1560*/  LEA.HI R5, R5, R156, RZ, 0x3 ;  /* 0x0000009c05057211 */ /* 0x000fc400078f18ff */
[----:B------:R-:W-:Y:S01]  /*1570*/  ISETP.NE.AND P0, PT, R14, RZ, PT ;  /* 0x000000ff0e00720c */ /* 0x000fe20003f05270 */
[----:B------:R-:W-:Y:S01]  /*1580*/  IMAD.IADD R158, R3, 0x1, -R158 ;  /* 0x00000001039e7824 */ /* 0x000fe200078e0a9e */
[----:B------:R-:W-:Y:S01]  /*1590*/  LOP3.LUT R5, R5, 0xfffffff8, RZ, 0xc0, !PT ;  /* 0xfffffff805057812 */ /* 0x000fe200078ec0ff */
[----:B------:R-:W-:Y:S01]  /*15a0*/  USHF.L.U32 UR42, UR42, 0x3, URZ ;  /* 0x000000032a2a7899 */ /* 0x000fe2000800063f */
[----:B------:R-:W-:-:S03]  /*15b0*/  SEL R165, RZ, 0x1, P0 ;  /* 0x00000001ffa57807 */ /* 0x000fc60000000000 */
[----:B------:R-:W-:Y:S01]  /*15c0*/  IMAD.IADD R156, R156, 0x1, -R5 ;  /* 0x000000019c9c7824 */ /* 0x000fe200078e0a05 */
[----:B-1----:R-:W-:Y:S01]  /*15d0*/  ULEA UR41, UR4, UR41, 0x18 ;  /* 0x0000002904297291 */ /* 0x002fe2000f8ec03f */
[----:B------:R-:W-:Y:S01]  /*15e0*/  SHF.R.S32.HI R5, RZ, 0x5, R0 ;  /* 0x00000005ff057819 */ /* 0x000fe20000011400 */
[----:B------:R-:W-:Y:S02]  /*15f0*/  IMAD.U32 R160, RZ, RZ, UR42 ;  /* 0x0000002affa07e24 */ /* 0x000fe4000f8e00ff */
[----:B------:R-:W-:Y:S01]  /*1600*/  UIADD3 UR45, UR41, 0x60, URZ ;  /* 0x00000060292d7890 */ /* 0x000fe2000fffe03f */
[--C-:B------:R-:W-:Y:S01]  /*1610*/  SHF.R.S32.HI R157, RZ, 0x1f, R156.reuse ;  /* 0x0000001fff9d7819 */ /* 0x100fe2000001149c */
[C-C-:B------:R-:W-:Y:S01]  /*1620*/  IMAD R163, R5.reuse, -0x10, -R156.reuse ;  /* 0xfffffff005a37824 */ /* 0x140fe200078e0a9c */
[C---:B------:R-:W-:Y:S02]  /*1630*/  LOP3.LUT R162, R160.reuse, 0x8, RZ, 0xc0, !PT ;  /* 0x00000008a0a27812 */ /* 0x040fe400078ec0ff */
[----:B------:R-:W-:Y:S01]  /*1640*/  LOP3.LUT R160, R160, 0x8, RZ, 0xc, !PT ;  /* 0x00000008a0a07812 */ /* 0x000fe200078e0cff */
[----:B------:R-:W-:Y:S01]  /*1650*/  IMAD.U32 R159, RZ, RZ, UR45 ;  /* 0x0000002dff9f7e24 */ /* 0x000fe2000f8e00ff */
[----:B------:R-:W-:Y:S01]  /*1660*/  LOP3.LUT R162, R162, 0x18, RZ, 0x3c, !PT ;  /* 0x00000018a2a27812 */ /* 0x000fe200078e3cff */
[----:B------:R-:W-:-:S04]  /*1670*/  IMAD.WIDE R156, R5, 0x10, R156 ;  /* 0x00000010059c7825 */ /* 0x000fc800078e029c */
[----:B------:R-:W-:Y:S02]  /*1680*/  VIADD R161, R159, UR42 ;  /* 0x0000002a9fa17c36 */ /* 0x000fe40008000000 */
[----:B------:R-:W-:-:S07]  /*1690*/  VIADD R163, R163, UR5 ;  /* 0x00000005a3a37c36 */ /* 0x000fce0008000000 */
.L_x_298:
[----:B------:R-:W-:Y:S01]  /*16a0*/  SHF.L.U32 R0, R165, 0x1f, RZ ;  /* 0x0000001fa5007819 */ /* 0x000fe200000006ff */
[----:B------:R-:W-:Y:S02]  /*16b0*/  ULDC UR4, c[0x0][0x28c] ;  /* 0x0000a30000047ab9 */ /* 0x000fe40000000800 */
[----:B------:R-:W-:Y:S01]  /*16c0*/  ISETP.LT.AND P1, PT, RZ, UR4, PT ;  /* 0x00000004ff007c0c */ /* 0x000fe2000bf21270 */
[----:B-1----:R-:W1:Y:S02]  /*16d0*/  SYNCS.PHASECHK.TRANS64.TRYWAIT P0, [R159+UR42], R0 ;  /* 0x000000009f0075a7 */ /* 0x002e64000800016a */
[----:B-1-34-:R-:W-:Y:S10]  /*16e0*/  @!P0 BRA `(.L_x_19) ;  /* 0x0000008400a48947 */ /* 0x01aff40003800000 */
.L_x_321:
[----:B------:R-:W-:Y:S05]  /*16f0*/  @P1 BRA `(.L_x_20) ;  /* 0x0000000000401947 */ /* 0x000fea0003800000 */
[----:B-1----:R-:W-:Y:S01]  /*1700*/  MOV R0, 0x0 ;  /* 0x0000000000007802 */ /* 0x002fe20000000f00 */
[----:B------:R-:W-:Y:S01]  /*1710*/  ULDC.64 UR4, c[0x4][0x68] ;  /* 0x01001a0000047ab9 */ /* 0x000fe20000000a00 */
[----:B------:R-:W-:Y:S01]  /*1720*/  ULDC.64 UR6, c[0x4][0x8] ;  /* 0x0100020000067ab9 */ /* 0x000fe20000000a00 */
[----:B------:R-:W-:Y:S01]  /*1730*/  IMAD.U32 R4, RZ, RZ, UR4 ;  /* 0x00000004ff047e24 */ /* 0x000fe2000f8e00ff */
[----:B------:R1:W2:Y:S01]  /*1740*/  LDC.64 R14, c[0x4][R0] ;  /* 0x01000000000e7b82 */ /* 0x0002a20000000a00 */
[----:B------:R-:W-:Y:S01]  /*1750*/  IMAD.U32 R5, RZ, RZ, UR5 ;  /* 0x00000005ff057e24 */ /* 0x000fe2000f8e00ff */
[----:B------:R-:W-:Y:S01]  /*1760*/  ULDC.64 UR4, c[0x4][0x70] ;  /* 0x01001c0000047ab9 */ /* 0x000fe20000000a00 */
[----:B------:R-:W-:Y:S02]  /*1770*/  IMAD.U32 R10, RZ, RZ, UR6 ;  /* 0x00000006ff0a7e24 */ /* 0x000fe4000f8e00ff */
[----:B------:R-:W-:Y:S02]  /*1780*/  IMAD.U32 R6, RZ, RZ, UR4 ;  /* 0x00000004ff067e24 */ /* 0x000fe4000f8e00ff */
[----:B------:R-:W-:-:S02]  /*1790*/  IMAD.U32 R7, RZ, RZ, UR5 ;  /* 0x00000005ff077e24 */ /* 0x000fc4000f8e00ff */
[----:B------:R-:W-:Y:S02]  /*17a0*/  IMAD.U32 R11, RZ, RZ, UR7 ;  /* 0x00000007ff0b7e24 */ /* 0x000fe4000f8e00ff */
[----:B------:R-:W-:Y:S02]  /*17b0*/  IMAD.MOV.U32 R8, RZ, RZ, 0x1e1 ;  /* 0x000001e1ff087424 */ /* 0x000fe400078e00ff */
[----:B0-----:R-:W-:Y:S02]  /*17c0*/  IMAD.MOV.U32 R12, RZ, RZ, 0x1 ;  /* 0x00000001ff0c7424 */ /* 0x001fe400078e00ff */
[----:B-1----:R-:W-:-:S07]  /*17d0*/  IMAD.MOV.U32 R13, RZ, RZ, RZ ;  /* 0x000000ffff0d7224 */ /* 0x002fce00078e00ff */
[----:B------:R-:W-:-:S07]  /*17e0*/  LEPC R20, `(.L_x_20) ;  /* 0x000000001014794e */ /* 0x000fce0000000000 */
[----:B--2--5:R-:W-:Y:S05]  /*17f0*/  CALL.ABS.NOINC R14 ;  /* 0x000000000e007343 */ /* 0x024fea0003c00000 */
.L_x_20:
[----:B-1----:R-:W-:-:S04]  /*1800*/  LOP3.LUT R0, R16, 0x1, RZ, 0xfc, !PT ;  /* 0x0000000110007812 */ /* 0x002fc800078efcff */
[----:B------:R-:W-:-:S13]  /*1810*/  ISETP.NE.AND P0, PT, R0, 0x3, PT ;  /* 0x000000030000780c */ /* 0x000fda0003f05270 */
[----:B------:R-:W-:Y:S05]  /*1820*/  @!P0 BRA `(.L_x_21) ;  /* 0x0000000000048947 */ /* 0x000fea0003800000 */
[----:B------:R-:W-:Y:S01]  /*1830*/  BPT.TRAP 0x1 ;  /* 0x000000040000795c */ /* 0x000fe20000300000 */
.L_x_21:
[----:B------:R-:W-:Y:S02]  /*1840*/  IMAD.U32 R3, RZ, RZ, UR38 ;  /* 0x00000026ff037e24 */ /* 0x000fe4000f8e00ff */
[----:B------:R-:W-:-:S03]  /*1850*/  IMAD.U32 R0, RZ, RZ, UR39 ;  /* 0x00000027ff007e24 */ /* 0x000fc6000f8e00ff */
[----:B------:R-:W-:Y:S02]  /*1860*/  LEA R3, R3, UR41, 0x3 ;  /* 0x0000002903037c11 */ /* 0x000fe4000f8e18ff */
[----:B------:R-:W-:-:S04]  /*1870*/  SHF.L.U32 R0, R0, 0x1f, RZ ;  /* 0x0000001f00007819 */ /* 0x000fc800000006ff */
[----:B------:R1:W2:Y:S01]  /*1880*/  SYNCS.PHASECHK.TRANS64.TRYWAIT P1, [R3+URZ], R0 ;  /* 0x00000000030075a7 */ /* 0x0002a2000802017f */
[----:B------:R-:W-:Y:S05]  /*1890*/  @!P0 BRA `(.L_x_22) ;  /* 0x0000000000048947 */ /* 0x000fea0003800000 */
[----:B------:R-:W-:Y:S01]  /*18a0*/  BPT.TRAP 0x1 ;  /* 0x000000040000795c */ /* 0x000fe20000300000 */
.L_x_22:
[----:B------:R-:W-:-:S05]  /*18b0*/  IMAD.U32 R4, RZ, RZ, UR43 ;  /* 0x0000002bff047e24 */ /* 0x000fca000f8e00ff */
[----:B------:R-:W-:Y:S01]  /*18c0*/  ISETP.GE.AND P2, PT, R4, 0x1, PT ;  /* 0x000000010400780c */ /* 0x000fe20003f46270 */
[----:B--2---:R-:W-:-:S12]  /*18d0*/  @P1 BRA `(.L_x_23) ;  /* 0x0000000000081947 */ /* 0x004fd80003800000 */
[----:B------:R-:W2:Y:S02]  /*18e0*/  SYNCS.PHASECHK.TRANS64.TRYWAIT P1, [R3+URZ], R0 ;  /* 0x00000000030075a7 */ /* 0x000ea4000802017f */
[----:B--2---:R-:W-:Y:S05]  /*18f0*/  @!P1 BRA `(.L_x_24) ;  /* 0x0000008400349947 */ /* 0x004fea0003800000 */
.L_x_23:
[----:B------:R-:W-:Y:S05]  /*1900*/  WARPSYNC.ALL ;  /* 0x0000000000007948 */ /* 0x000fea0003800000 */
[----:B------:R-:W-:Y:S01]  /*1910*/  UIADD3 UR4, UR41, 0x180, URZ ;  /* 0x0000018029047890 */ /* 0x000fe2000fffe03f */
[----:B------:R-:W-:Y:S01]  /*1920*/  WARPGROUP.ARRIVE ;  /* 0x00000000000079c5 */ /* 0x000fe20000000000 */
[----:B------:R-:W-:Y:S02]  /*1930*/  UIADD3 UR5, UR41, 0xa180, URZ ;  /* 0x0000a18029057890 */ /* 0x000fe4000fffe03f */
[----:B------:R-:W-:Y:S02]  /*1940*/  USHF.R.U32.HI UR4, URZ, 0x4, UR4 ;  /* 0x000000043f047899 */ /* 0x000fe40008011604 */
[----:B------:R-:W-:-:S02]  /*1950*/  USHF.R.U32.HI UR5, URZ, 0x4, UR5 ;  /* 0x000000043f057899 */ /* 0x000fc40008011605 */
[----:B------:R-:W-:Y:S02]  /*1960*/  ULOP3.LUT UR4, UR4, 0x3fff, URZ, 0xc0, !UPT ;  /* 0x00003fff04047892 */ /* 0x000fe4000f8ec03f */
[----:B------:R-:W-:Y:S02]  /*1970*/  ULOP3.LUT UR5, UR5, 0x3fff, URZ, 0xc0, !UPT ;  /* 0x00003fff05057892 */ /* 0x000fe4000f8ec03f */
[----:B------:R-:W-:Y:S02]  /*1980*/  ULOP3.LUT UR8, UR4, 0x10000, URZ, 0xfc, !UPT ;  /* 0x0001000004087892 */ /* 0x000fe4000f8efc3f */
[----:B------:R-:W-:Y:S02]  /*1990*/  ULOP3.LUT UR9, UR5, 0x10000, URZ, 0xfc, !UPT ;  /* 0x0001000005097892 */ /* 0x000fe4000f8efc3f */
[----:B------:R-:W-:Y:S02]  /*19a0*/  ULEA UR10, UR38, UR8, 0x9 ;  /* 0x00000008260a7291 */ /* 0x000fe4000f8e483f */
[----:B------:R-:W-:Y:S01]  /*19b0*/  ULEA UR11, UR38, UR9, 0xb ;  /* 0x00000009260b7291 */ /* 0x000fe2000f8e583f */
[----:B------:R-:W-:Y:S01]  /*19c0*/  UMOV UR5, 0x40000040 ;  /* 0x4000004000057882 */ /* 0x000fe20000000000 */
[----:B------:R-:W-:-:S03]  /*19d0*/  UMOV UR7, 0x40000040 ;  /* 0x4000004000077882 */ /* 0x000fc60000000000 */
[----:B------:R-:W-:Y:S02]  /*19e0*/  UMOV UR4, UR10 ;  /* 0x0000000a00047c82 */ /* 0x000fe40008000000 */
[----:B------:R-:W-:Y:S02]  /*19f0*/  UMOV UR6, UR11 ;  /* 0x0000000b00067c82 */ /* 0x000fe40008000000 */
[----:B------:R-:W-:Y:S01]  /*1a00*/  IGMMA.64x256x32.S8.S8 R24, gdesc[UR4], RZ, !UPT, gsb0 ;  /* 0x06600000041879f1 */ /* 0x000fe2000c0410ff */
[----:B------:R-:W-:Y:S02]  /*1a10*/  UIADD3 UR4, UR10, 0x2, URZ ;  /* 0x000000020a047890 */ /* 0x000fe4000fffe03f */
[----:B------:R-:W-:Y:S01]  /*1a20*/  UIADD3 UR6, UR11, 0x2, URZ ;  /* 0x000000020b067890 */ /* 0x000fe2000fffe03f */
[----:B------:R-:W-:Y:S01]  /*1a30*/  UMOV UR5, 0x40000040 ;  /* 0x4000004000057882 */ /* 0x000fe20000000000 */
[----:B------:R-:W-:Y:S01]  /*1a40*/  UMOV UR7, 0x40000040 ;  /* 0x4000004000077882 */ /* 0x000fe20000000000 */
[----:B------:R-:W-:-:S02]  /*1a50*/  WARPGROUP.DEPBAR.LE gsb0, 0x0 ;  /* 0x00008000000079c5 */ /* 0x000fc40000010000 */
[----:B------:R-:W-:-:S06]  /*1a60*/  WARPGROUP.ARRIVE ;  /* 0x00000000000079c5 */ /* 0x000fcc0000000000 */
[----:B------:R-:W-:Y:S01]  /*1a70*/  IGMMA.64x256x32.S8.S8 R24, gdesc[UR4], R24, gsb0 ;  /* 0x06600000041879f1 */ /* 0x000fe20008041018 */
[----:B------:R-:W-:Y:S02]  /*1a80*/  UIADD3 UR4, UR10, 0x4, URZ ;  /* 0x000000040a047890 */ /* 0x000fe4000fffe03f */
[----:B------:R-:W-:Y:S01]  /*1a90*/  UIADD3 UR6, UR11, 0x4, URZ ;  /* 0x000000040b067890 */ /* 0x000fe2000fffe03f */
[----:B------:R-:W-:Y:S01]  /*1aa0*/  UMOV UR5, 0x40000040 ;  /* 0x4000004000057882 */ /* 0x000fe20000000000 */
[----:B------:R-:W-:Y:S01]  /*1ab0*/  UMOV UR7, 0x40000040 ;  /* 0x4000004000077882 */ /* 0x000fe20000000000 */
[----:B------:R-:W-:Y:S02]  /*1ac0*/  WARPGROUP.DEPBAR.LE gsb0, 0x0 ;  /* 0x00008000000079c5 */ /* 0x000fe40000010000 */
        /* <DEDUP_REMOVED lines=8> */
[----:B------:R-:W-:Y:S03]  /*1b50*/  IGMMA.64x256x32.S8.S8 R24, gdesc[UR4], R24, gsb0 ;  /* 0x06600000041879f1 */ /* 0x000fe60008041018 */
[----:B------:R-:W-:Y:S02]  /*1b60*/  WARPGROUP.DEPBAR.LE gsb0, 0x0 ;  /* 0x00008000000079c5 */ /* 0x000fe40000010000 */
[----:B------:R-:W-:Y:S05]  /*1b70*/  @!P2 BRA `(.L_x_25) ;  /* 0x000000040014a947 */ /* 0x000fea0003800000 */
[----:B------:R-:W-:Y:S01]  /*1b80*/  UIADD3 UR4, UR38, 0x1, URZ ;  /* 0x0000000126047890 */ /* 0x000fe2000fffe03f */
[----:B-12---:R-:W-:Y:S02]  /*1b90*/  IMAD.U32 R0, RZ, RZ, UR43 ;  /* 0x0000002bff007e24 */ /* 0x006fe4000f8e00ff */
[----:B------:R-:W-:Y:S01]  /*1ba0*/  IMAD.U32 R3, RZ, RZ, UR38 ;  /* 0x00000026ff037e24 */ /* 0x000fe2000f8e00ff */
[----:B------:R-:W-:-:S04]  /*1bb0*/  UISETP.NE.AND UP0, UPT, UR4, 0x5, UPT ;  /* 0x000000050400788c */ /* 0x000fc8000bf05270 */
[----:B------:R-:W-:Y:S02]  /*1bc0*/  USEL UR5, URZ, 0x1, UP0 ;  /* 0x000000013f057887 */ /* 0x000fe40008000000 */
[----:B------:R-:W-:Y:S02]  /*1bd0*/  USEL UR10, UR4, URZ, UP0 ;  /* 0x0000003f040a7287 */ /* 0x000fe40008000000 */
[----:B------:R-:W-:-:S06]  /*1be0*/  ULOP3.LUT UR5, UR39, UR5, URZ, 0x3c, !UPT ;  /* 0x0000000527057292 */ /* 0x000fcc000f8e3c3f */
[----:B------:R-:W-:-:S07]  /*1bf0*/  IMAD.U32 R6, RZ, RZ, UR5 ;  /* 0x00000005ff067e24 */ /* 0x000fce000f8e00ff */
.L_x_32:
[----:B------:R-:W-:Y:S05]  /*1c00*/  @!P0 BRA `(.L_x_26) ;  /* 0x0000000000048947 */ /* 0x000fea0003800000 */
[----:B------:R-:W-:Y:S01]  /*1c10*/  BPT.TRAP 0x1 ;  /* 0x000000040000795c */ /* 0x000fe20000300000 */
.L_x_26:
[----:B------:R-:W-:Y:S01]  /*1c20*/  ULEA UR4, UR10, UR41, 0x3 ;  /* 0x000000290a047291 */ /* 0x000fe2000f8e183f */
[----:B------:R-:W-:-:S08]  /*1c30*/  SHF.L.U32 R4, R6, 0x1f, RZ ;  /* 0x0000001f06047819 */ /* 0x000fd000000006ff */
[----:B------:R1:W2:Y:S01]  /*1c40*/  SYNCS.PHASECHK.TRANS64.TRYWAIT P1, [UR4], R4 ;  /* 0x00000004ff0075a7 */ /* 0x0002a20008020144 */
[----:B------:R-:W-:Y:S05]  /*1c50*/  @!P0 BRA `(.L_x_27) ;  /* 0x0000000000048947 */ /* 0x000fea0003800000 */
[----:B------:R-:W-:Y:S01]  /*1c60*/  BPT.TRAP 0x1 ;  /* 0x000000040000795c */ /* 0x000fe20000300000 */
.L_x_27:
[----:B--2---:R-:W-:Y:S05]  /*1c70*/  @P1 BRA `(.L_x_28) ;  /* 0x0000000000081947 */ /* 0x004fea0003800000 */
[----:B------:R-:W2:Y:S02]  /*1c80*/  SYNCS.PHASECHK.TRANS64.TRYWAIT P1, [UR4], R4 ;  /* 0x00000004ff0075a7 */ /* 0x000ea40008020144 */
[----:B--2---:R-:W-:Y:S05]  /*1c90*/  @!P1 BRA `(.L_x_29) ;  /* 0x0000008000609947 */ /* 0x004fea0003800000 */
.L_x_28:
[----:B------:R-:W-:Y:S01]  /*1ca0*/  ULEA UR11, UR10, UR8, 0x9 ;  /* 0x000000080a0b7291 */ /* 0x000fe2000f8e483f */
[----:B------:R-:W-:Y:S01]  /*1cb0*/  WARPGROUP.ARRIVE ;  /* 0x00000000000079c5 */ /* 0x000fe20000000000 */
[----:B------:R-:W-:Y:S01]  /*1cc0*/  ULEA UR12, UR10, UR9, 0xb ;  /* 0x000000090a0c7291 */ /* 0x000fe2000f8e583f */
[----:B------:R-:W-:Y:S01]  /*1cd0*/  UMOV UR5, 0x40000040 ;  /* 0x4000004000057882 */ /* 0x000fe20000000000 */
[----:B------:R-:W-:-:S03]  /*1ce0*/  UMOV UR7, 0x40000040 ;  /* 0x4000004000077882 */ /* 0x000fc60000000000 */
[----:B------:R-:W-:Y:S02]  /*1cf0*/  UMOV UR4, UR11 ;  /* 0x0000000b00047c82 */ /* 0x000fe40008000000 */
[----:B------:R-:W-:Y:S02]  /*1d00*/  UMOV UR6, UR12 ;  /* 0x0000000c00067c82 */ /* 0x000fe40008000000 */
[----:B------:R-:W-:Y:S01]  /*1d10*/  IGMMA.64x256x32.S8.S8 R24, gdesc[UR4], R24, gsb0 ;  /* 0x06600000041879f1 */ /* 0x000fe20008041018 */
        /* <DEDUP_REMOVED lines=23> */
[----:B------:R-:W-:Y:S01]  /*1e90*/  BPT.TRAP 0x1 ;  /* 0x000000040000795c */ /* 0x000fe20000300000 */
.L_x_30:
[----:B------:R-:W-:-:S13]  /*1ea0*/  ISETP.NE.AND P1, PT, R154, RZ, PT ;  /* 0x000000ff9a00720c */ /* 0x000fda0003f25270 */
[----:B-12---:R-:W-:-:S05]  /*1eb0*/  @P1 LEA R4, R3, UR41, 0x3 ;  /* 0x0000002903041c11 */ /* 0x006fca000f8e18ff */
[----:B------:R-:W-:-:S05]  /*1ec0*/  @P1 VIADD R4, R4, 0x28 ;  /* 0x0000002804041836 */ /* 0x000fca0000000000 */
[----:B------:R-:W-:-:S04]  /*1ed0*/  @P1 PRMT R4, R155, 0x654, R4 ;  /* 0x000006549b041816 */ /* 0x000fc80000000004 */
[----:B------:R1:W-:Y:S01]  /*1ee0*/  @P1 SYNCS.ARRIVE.TRANS64.RED.A1T0 RZ, [R4+URZ], RZ ;  /* 0x000000ff04ff19a7 */ /* 0x0003e2000810043f */
[----:B------:R-:W-:-:S13]  /*1ef0*/  ISETP.GT.U32.AND P1, PT, R16, 0x1, PT ;  /* 0x000000011000780c */ /* 0x000fda0003f24070 */
[----:B-1----:R-:W-:Y:S05]  /*1f00*/  @P1 BRA `(.L_x_31) ;  /* 0x0000000000041947 */ /* 0x002fea0003800000 */
[----:B------:R-:W-:Y:S01]  /*1f10*/  BPT.TRAP 0x1 ;  /* 0x000000040000795c */ /* 0x000fe20000300000 */
.L_x_31:
[----:B------:R-:W-:Y:S01]  /*1f20*/  UIADD3 UR10, UR10, 0x1, URZ ;  /* 0x000000010a0a7890 */ /* 0x000fe2000fffe03f */
[C---:B------:R-:W-:Y:S01]  /*1f30*/  ISETP.GT.AND P2, PT, R0.reuse, 0x1, PT ;  /* 0x000000010000780c */ /* 0x040fe20003f44270 */
[----:B------:R-:W-:Y:S02]  /*1f40*/  VIADD R3, R3, 0x1 ;  /* 0x0000000103037836 */ /* 0x000fe40000000000 */
[----:B------:R-:W-:Y:S01]  /*1f50*/  UISETP.NE.AND UP0, UPT, UR10, 0x5, UPT ;  /* 0x000000050a00788c */ /* 0x000fe2000bf05270 */
[----:B------:R-:W-:Y:S02]  /*1f60*/  VIADD R0, R0, 0xffffffff ;  /* 0xffffffff00007836 */ /* 0x000fe40000000000 */
[C---:B------:R-:W-:Y:S01]  /*1f70*/  ISETP.NE.AND P1, PT, R3.reuse, 0x5, PT ;  /* 0x000000050300780c */ /* 0x040fe20003f25270 */
[----:B------:R-:W-:Y:S02]  /*1f80*/  USEL UR4, URZ, 0x1, UP0 ;  /* 0x000000013f047887 */ /* 0x000fe40008000000 */
[----:B------:R-:W-:Y:S01]  /*1f90*/  USEL UR10, UR10, URZ, UP0 ;  /* 0x0000003f0a0a7287 */ /* 0x000fe20008000000 */
[----:B------:R-:W-:-:S03]  /*1fa0*/  SEL R3, R3, RZ, P1 ;  /* 0x000000ff03037207 */ /* 0x000fc60000800000 */
[----:B------:R-:W-:Y:S01]  /*1fb0*/  LOP3.LUT R6, R6, UR4, RZ, 0x3c, !PT ;  /* 0x0000000406067c12 */ /* 0x000fe2000f8e3cff */
[----:B------:R-:W-:Y:S07]  /*1fc0*/  @P2 BRA `(.L_x_32) ;  /* 0xfffffffc000c2947 */ /* 0x000fee000383ffff */
.L_x_25:
[----:B-12---:R-:W1:Y:S01]  /*1fd0*/  LDC R0, c[0x0][0x28c] ;  /* 0x0000a300ff007b82 */ /* 0x006e620000000800 */
[----:B------:R2:W-:Y:S01]  /*1fe0*/  SYNCS.ARRIVE.TRANS64.A1T0 RZ, [R160+UR45], RZ ;  /* 0x000000ffa0ff79a7 */ /* 0x0005e2000810002d */
[----:B-1----:R-:W-:-:S13]  /*1ff0*/  ISETP.GE.AND P1, PT, R0, 0x1, PT ;  /* 0x000000010000780c */ /* 0x002fda0003f26270 */
[----:B--2---:R-:W-:Y:S05]  /*2000*/  @!P1 BRA `(.L_x_33) ;  /* 0x0000000000449947 */ /* 0x004fea0003800000 */
[----:B------:R-:W-:Y:S05]  /*2010*/  @!P0 BRA `(.L_x_34) ;  /* 0x0000000000048947 */ /* 0x000fea0003800000 */
[----:B------:R-:W-:Y:S01]  /*2020*/  BPT.TRAP 0x1 ;  /* 0x000000040000795c */ /* 0x000fe20000300000 */
.L_x_34:
[----:B------:R-:W-:-:S13]  /*2030*/  ISETP.NE.AND P0, PT, R154, RZ, PT ;  /* 0x000000ff9a00720c */ /* 0x000fda0003f05270 */
[----:B------:R-:W-:-:S05]  /*2040*/  VOTEU.ANY UP0, P0 ;  /* 0x00000000003f7886 */ /* 0x000fca0000000100 */
[----:B------:R-:W-:-:S06]  /*2050*/  @UP0 UIADD3 UR4, UR43, UR38, URZ ;  /* 0x000000262b040290 */ /* 0x000fcc000fffe03f */
[----:B------:R-:W-:Y:S02]  /*2060*/  IMAD.U32 R4, RZ, RZ, UR4 ;  /* 0x00000004ff047e24 */ /* 0x000fe4000f8e00ff */
[----:B------:R-:W-:Y:S02]  /*2070*/  IMAD.U32 R3, RZ, RZ, UR4 ;  /* 0x00000004ff037e24 */ /* 0x000fe4000f8e00ff */
[----:B------:R-:W-:-:S05]  /*2080*/  @P0 IMAD.WIDE.U32 R4, R4, -0x33333333, RZ ;  /* 0xcccccccd04040825 */ /* 0x000fca00078e00ff */
[----:B------:R-:W-:-:S05]  /*2090*/  @P0 SHF.R.U32.HI R0, RZ, 0x2, R5 ;  /* 0x00000002ff000819 */ /* 0x000fca0000011605 */
[----:B------:R-:W-:-:S05]  /*20a0*/  @P0 IMAD R0, R0, -0x5, R3 ;  /* 0xfffffffb00000824 */ /* 0x000fca00078e0203 */
[----:B------:R-:W-:-:S05]  /*20b0*/  @P0 LEA R0, R0, UR41, 0x3 ;  /* 0x0000002900000c11 */ /* 0x000fca000f8e18ff */
[----:B------:R-:W-:-:S05]  /*20c0*/  @P0 VIADD R0, R0, 0x28 ;  /* 0x0000002800000836 */ /* 0x000fca0000000000 */
[----:B------:R-:W-:-:S04]  /*20d0*/  @P0 PRMT R0, R155, 0x654, R0 ;  /* 0x000006549b000816 */ /* 0x000fc80000000000 */
[----:B------:R1:W-:Y:S01]  /*20e0*/  @P0 SYNCS.ARRIVE.TRANS64.RED.A1T0 RZ, [R0+URZ], RZ ;  /* 0x000000ff00ff09a7 */ /* 0x0003e2000810043f */
[----:B------:R-:W-:-:S13]  /*20f0*/  ISETP.GT.U32.AND P0, PT, R16, 0x1, PT ;  /* 0x000000011000780c */ /* 0x000fda0003f04070 */
[----:B-1----:R-:W-:Y:S05]  /*2100*/  @P0 BRA `(.L_x_33) ;  /* 0x0000000000040947 */ /* 0x002fea0003800000 */
[----:B------:R-:W-:Y:S01]  /*2110*/  BPT.TRAP 0x1 ;  /* 0x000000040000795c */ /* 0x000fe20000300000 */
.L_x_33:
[----:B------:R-:W-:Y:S01]  /*2120*/  SHF.L.U32 R0, R165, 0x1f, RZ ;  /* 0x0000001fa5007819 */ /* 0x000fe200000006ff */
[----:B------:R-:W-:Y:S01]  /*2130*/  UIADD3 UR38, UR44, UR38, URZ ;  /* 0x000000262c267290 */ /* 0x000fe2000fffe03f */
[----:B------:R-:W1:Y:S01]  /*2140*/  LDC R7, c[0x0][0x288] ;  /* 0x0000a200ff077b82 */ /* 0x000e620000000800 */
[----:B------:R-:W-:Y:S01]  /*2150*/  UISETP.GE.U32.AND UP1, UPT, UR44, 0x5, UPT ;  /* 0x000000052c00788c */ /* 0x000fe2000bf26070 */
[----:B------:R-:W-:Y:S01]  /*2160*/  IMAD.SHL.U32 R10, R158, 0x2, RZ ;  /* 0x000000029e0a7824 */ /* 0x000fe200078e00ff */
[----:B------:R-:W-:Y:S02]  /*2170*/  UISETP.GT.U32.AND UP0, UPT, UR38, 0x4, UPT ;  /* 0x000000042600788c */ /* 0x000fe4000bf04070 */
[----:B------:R-:W-:Y:S02]  /*2180*/  UIMAD.WIDE.U32 UR4, UR38, -0x33333333, URZ ;  /* 0xcccccccd260478a5 */ /* 0x000fe4000f8e003f */
[----:B------:R-:W-:Y:S01]  /*2190*/  UISETP.LT.U32.AND UP0, UPT, UR44, 0x5, UP0 ;  /* 0x000000052c00788c */ /* 0x000fe20008701070 */
[----:B------:R-:W2:Y:S01]  /*21a0*/  SYNCS.PHASECHK.TRANS64.TRYWAIT P0, [R159+UR42+0x10], R0 ;  /* 0x000010009f0075a7 */ /* 0x000ea2000800016a */
[----:B------:R-:W-:Y:S01]  /*21b0*/  USHF.R.U32.HI UR4, URZ, 0x2, UR5 ;  /* 0x000000023f047899 */ /* 0x000fe20008011605 */
[----:B------:R-:W-:Y:S01]  /*21c0*/  SHF.R.S32.HI R11, RZ, 0x1f, R10 ;  /* 0x0000001fff0b7819 */ /* 0x000fe2000001140a */
[----:B------:R-:W-:-:S02]  /*21d0*/  USEL UR6, URZ, 0x1, !UP0 ;  /* 0x000000013f067887 */ /* 0x000fc4000c000000 */
[----:B------:R-:W-:Y:S02]  /*21e0*/  UIMAD UR38, UR4, -0x5, UR38 ;  /* 0xfffffffb042678a4 */ /* 0x000fe4000f8e0226 */
[----:B------:R-:W-:-:S04]  /*21f0*/  ULOP3.LUT UR39, UR39, UR6, URZ, 0x3c, !UPT ;  /* 0x0000000627277292 */ /* 0x000fc8000f8e3c3f */
[----:B------:R-:W-:Y:S01]  /*2200*/  @UP1 ULOP3.LUT UR39, UR39, 0x1, UR4, 0x78, !UPT ;  /* 0x0000000127271892 */ /* 0x000fe2000f8e7804 */
[----:B-12---:R-:W-:Y:S11]  /*2210*/  @!P0 BRA `(.L_x_35) ;  /* 0x0000007c00188947 */ /* 0x006ff60003800000 */
.L_x_322:
[----:B-1----:R-:W-:Y:S01]  /*2220*/  IMAD.SHL.U32 R0, R19, 0x40, RZ ;  /* 0x0000004013007824 */ /* 0x002fe200078e00ff */
[----:B------:R-:W-:Y:S01]  /*2230*/  ULDC UR6, c[0x0][0x284] ;  /* 0x0000a10000067ab9 */ /* 0x000fe20000000800 */
[----:B------:R-:W-:Y:S01]  /*2240*/  IMAD.SHL.U32 R14, R22, 0x100, RZ ;  /* 0x00000100160e7824 */ /* 0x000fe200078e00ff */
[----:B------:R-:W-:Y:S01]  /*2250*/  SHF.R.S32.HI R20, RZ, 0x1f, R2 ;  /* 0x0000001fff147819 */ /* 0x000fe20000011402 */
[----:B------:R-:W-:Y:S01]  /*2260*/  ULDC.64 UR4, c[0x0][0x5d0] ;  /* 0x0001740000047ab9 */ /* 0x000fe20000000a00 */
[----:B------:R-:W-:Y:S01]  /*2270*/  ISETP.GE.AND P0, PT, R0, UR6, PT ;  /* 0x0000000600007c0c */ /* 0x000fe2000bf06270 */
[----:B------:R-:W-:Y:S01]  /*2280*/  IMAD.WIDE.U32 R4, R2, UR4, R10 ;  /* 0x0000000402047c25 */ /* 0x000fe2000f8e000a */
[----:B------:R-:W-:Y:S02]  /*2290*/  SHF.R.S32.HI R15, RZ, 0x1f, R14 ;  /* 0x0000001fff0f7819 */ /* 0x000fe4000001140e */
[----:B------:R-:W-:Y:S01]  /*22a0*/  ISETP.GE.OR P0, PT, R14, R7, P0 ;  /* 0x000000070e00720c */ /* 0x000fe20000706670 */
[----:B------:R-:W-:Y:S01]  /*22b0*/  IMAD R3, R20, UR4, RZ ;  /* 0x0000000414037c24 */ /* 0x000fe2000f8e02ff */
[----:B------:R-:W-:-:S03]  /*22c0*/  IADD3 R4, P1, R14, R4, RZ ;  /* 0x000000040e047210 */ /* 0x000fc60007f3e0ff */
[----:B------:R-:W-:-:S05]  /*22d0*/  IMAD R3, R2, UR5, R3 ;  /* 0x0000000502037c24 */ /* 0x000fca000f8e0203 */
[----:B------:R-:W-:-:S03]  /*22e0*/  IADD3.X R5, R15, R5, R3, P1, !PT ;  /* 0x000000050f057210 */ /* 0x000fc60000ffe403 */
[----:B------:R-:W-:Y:S05]  /*22f0*/  @P0 BRA `(.L_x_36) ;  /* 0x0000006000b00947 */ /* 0x000fea0003800000 */
[----:B0-----:R-:W0:Y:S01]  /*2300*/  LDC.64 R12, c[0x0][0x5c8] ;  /* 0x00017200ff0c7b82 */ /* 0x001e220000000a00 */
[----:B------:R-:W-:Y:S01]  /*2310*/  IMAD.WIDE R8, R19, 0x40, R156 ;  /* 0x0000004013087825 */ /* 0x000fe200078e029c */
[----:B------:R-:W-:Y:S01]  /*2320*/  ULDC.64 UR4, c[0x0][0x5c0] ;  /* 0x0001700000047ab9 */ /* 0x000fe20000000a00 */
[----:B------:R-:W-:Y:S02]  /*2330*/  BSSY B0, `(.L_x_36) ;  /* 0x0000628000007945 */ /* 0x000fe40003800000 */
[----:B------:R-:W-:Y:S02]  /*2340*/  IMAD.IADD R22, R163, 0x1, -R0 ;  /* 0x00000001a3167824 */ /* 0x000fe400078e0a00 */
[-C--:B0-----:R-:W-:Y:S02]  /*2350*/  IMAD R3, R9, R12.reuse, RZ ;  /* 0x0000000c09037224 */ /* 0x081fe400078e02ff */
[----:B------:R-:W-:-:S04]  /*2360*/  IMAD.WIDE.U32 R4, R8, R12, R4 ;  /* 0x0000000c08047225 */ /* 0x000fc800078e0004 */
[----:B------:R-:W-:Y:S01]  /*2370*/  IMAD R3, R8, R13, R3 ;  /* 0x0000000d08037224 */ /* 0x000fe200078e0203 */
[----:B------:R-:W-:-:S03]  /*2380*/  IADD3 R4, P0, R4, UR4, RZ ;  /* 0x0000000404047c10 */ /* 0x000fc6000ff1e0ff */
[----:B------:R-:W-:Y:S01]  /*2390*/  IMAD.IADD R3, R5, 0x1, R3 ;  /* 0x0000000105037824 */ /* 0x000fe200078e0203 */
[----:B------:R-:W-:-:S04]  /*23a0*/  LEA R6, P1, R12, R4, 0x3 ;  /* 0x000000040c067211 */ /* 0x000fc800078218ff */
[----:B------:R-:W-:Y:S01]  /*23b0*/  IADD3.X R5, R3, UR5, RZ, P0, !PT ;  /* 0x0000000503057c10 */ /* 0x000fe200087fe4ff */
[----:B------:R-:W-:Y:S01]  /*23c0*/  IMAD R3, R158, -0x2, R7 ;  /* 0xfffffffe9e037824 */ /* 0x000fe200078e0207 */
[----:B-----5:R-:W-:Y:S02]  /*23d0*/  ISETP.NE.AND P0, PT, R152, RZ, PT ;  /* 0x000000ff9800720c */ /* 0x020fe40003f05270 */
[----:B------:R-:W-:Y:S01]  /*23e0*/  LEA.HI.X R7, R12, R5, R13, 0x3, P1 ;  /* 0x000000050c077211 */ /* 0x000fe200008f1c0d */
[----:B------:R-:W-:-:S10]  /*23f0*/  IMAD.IADD R0, R3, 0x1, -R14 ;  /* 0x0000000103007824 */ /* 0x000fd400078e0a0e */
[----:B------:R-:W-:Y:S05]  /*2400*/  @!P0 BRA `(.L_x_37) ;  /* 0x0000004800608947 */ /* 0x000fea0003800000 */
[----:B------:R-:W0:Y:S01]  /*2410*/  LDC.64 R166, c[0x0][0x5b0] ;  /* 0x00016c00ffa67b82 */ /* 0x000e220000000a00 */
[----:B------:R-:W-:Y:S01]  /*2420*/  ULDC.64 UR4, c[0x0][0x5b8] ;  /* 0x00016e0000047ab9 */ /* 0x000fe20000000a00 */
[----:B------:R-:W-:Y:S01]  /*2430*/  ISETP.GE.AND P1, PT, R22, 0x1, PT ;  /* 0x000000011600780c */ /* 0x000fe20003f26270 */
[----:B------:R-:W-:Y:S01]  /*2440*/  IMAD.WIDE.U32 R10, R2, UR4, R10 ;  /* 0x00000004020a7c25 */ /* 0x000fe2000f8e000a */
[----:B------:R-:W-:Y:S02]  /*2450*/  BSSY B1, `(.L_x_38) ;  /* 0x000000e000017945 */ /* 0x000fe40003800000 */
[----:B------:R-:W-:Y:S01]  /*2460*/  ISETP.LT.OR P5, PT, R0, 0x1, !P1 ;  /* 0x000000010000780c */ /* 0x000fe20004fa1670 */
[----:B------:R-:W-:Y:S01]  /*2470*/  IMAD R3, R20, UR4, RZ ;  /* 0x0000000414037c24 */ /* 0x000fe2000f8e02ff */
[----:B------:R-:W1:Y:S01]  /*2480*/  LDC.64 R12, c[0x0][0x5a8] ;  /* 0x00016a00ff0c7b82 */ /* 0x000e620000000a00 */
[----:B------:R-:W-:Y:S02]  /*2490*/  IADD3 R14, P0, R14, R10, RZ ;  /* 0x0000000a0e0e7210 */ /* 0x000fe40007f1e0ff */
[----:B------:R-:W-:-:S05]  /*24a0*/  IMAD R3, R2, UR5, R3 ;  /* 0x0000000502037c24 */ /* 0x000fca000f8e0203 */
[----:B------:R-:W-:Y:S01]  /*24b0*/  IADD3.X R15, R15, R11, R3, P0, !PT ;  /* 0x0000000b0f0f7210 */ /* 0x000fe200007fe403 */
[-C--:B0-----:R-:W-:Y:S02]  /*24c0*/  IMAD R10, R9, R166.reuse, RZ ;  /* 0x000000a6090a7224 */ /* 0x081fe400078e02ff */
[----:B------:R-:W-:-:S04]  /*24d0*/  IMAD.WIDE.U32 R2, R8, R166, R14 ;  /* 0x000000a608027225 */ /* 0x000fc800078e000e */
[----:B------:R-:W-:Y:S01]  /*24e0*/  IMAD R21, R8, R167, R10 ;  /* 0x000000a708157224 */ /* 0x000fe200078e020a */
[----:B-1----:R-:W-:-:S04]  /*24f0*/  IADD3 R2, P0, R2, R12, RZ ;  /* 0x0000000c02027210 */ /* 0x002fc80007f1e0ff */
[----:B------:R-:W-:Y:S01]  /*2500*/  IADD3.X R3, R13, R3, R21, P0, !PT ;  /* 0x000000030d037210 */ /* 0x000fe200007fe415 */
[----:B------:R-:W-:Y:S08]  /*2510*/  @P5 BRA `(.L_x_39) ;  /* 0x0000000000045947 */ /* 0x000ff00003800000 */
[----:B------:R0:W5:Y:S02]  /*2520*/  LDG.E.U8 R164, desc[UR36][R2.64] ;  /* 0x0000002402a47981 */ /* 0x000164000c1e1100 */
.L_x_39:
[----:B------:R-:W-:Y:S05]  /*2530*/  BSYNC B1 ;  /* 0x0000000000017941 */ /* 0x000fea0003800000 */
.L_x_38:
[----:B-----5:R-:W-:Y:S01]  /*2540*/  LOP3.LUT R9, R164, 0xffff, RZ, 0xc0, !PT ;  /* 0x0000ffffa4097812 */ /* 0x020fe200078ec0ff */
[C---:B------:R-:W-:Y:S01]  /*2550*/  IMAD.SHL.U32 R10, R166.reuse, 0x8, RZ ;  /* 0x00000008a60a7824 */ /* 0x040fe200078e00ff */
[----:B------:R-:W-:Y:S01]  /*2560*/  SHF.L.U64.HI R11, R166, 0x3, R167 ;  /* 0x00000003a60b7819 */ /* 0x000fe200000102a7 */
[----:B------:R-:W-:Y:S01]  /*2570*/  BSSY B1, `(.L_x_40) ;  /* 0x000000e000017945 */ /* 0x000fe20003800000 */
[----:B------:R-:W-:Y:S02]  /*2580*/  PRMT R19, R9, 0x8880, RZ ;  /* 0x0000888009137816 */ /* 0x000fe400000000ff */
[----:B------:R-:W-:Y:S01]  /*2590*/  ISETP.LT.OR P2, PT, R0, 0x2, !P1 ;  /* 0x000000020000780c */ /* 0x000fe20004f41670 */
[----:B------:R-:W-:Y:S01]  /*25a0*/  IMAD.WIDE.U32 R8, R8, R166, R10 ;  /* 0x000000a608087225 */ /* 0x000fe200078e000a */
[----:B------:R-:W-:-:S03]  /*25b0*/  ISETP.GE.AND P0, PT, R22, 0x9, PT ;  /* 0x000000091600780c */ /* 0x000fc60003f06270 */
[----:B------:R-:W-:Y:S01]  /*25c0*/  IMAD R10, R19, R152, RZ ;  /* 0x00000098130a7224 */ /* 0x000fe200078e02ff */
[----:B------:R-:W-:Y:S01]  /*25d0*/  IADD3 R8, P3, P4, R14, R12, R8 ;  /* 0x0000000c0e087210 */ /* 0x000fe20007c7e008 */
[----:B------:R-:W-:Y:S02]  /*25e0*/  IMAD.IADD R12, R21, 0x1, R9 ;  /* 0x00000001150c7824 */ /* 0x000fe400078e0209 */
[----:B------:R-:W-:-:S05]  /*25f0*/  @!P5 IMAD R11, R24, R153, R10 ;  /* 0x00000099180bd224 */ /* 0x000fca00078e020a */
[----:B------:R1:W-:Y:S01]  /*2600*/  @!P5 STG.E.U8 desc[UR36][R4.64], R11 ;  /* 0x0000000b0400d986 */ /* 0x0003e2000c101124 */
[----:B------:R-:W-:Y:S05]  /*2610*/  @P2 BRA `(.L_x_41) ;  /* 0x00000000000c2947 */ /* 0x000fea0003800000 */
[----:B------:R-:W1:Y:S02]  /*2620*/  LDG.E.U8 R164, desc[UR36][R2.64+0x1] ;  /* 0x0000012402a47981 */ /* 0x000e64000c1e1100 */
[----:B-1----:R-:W-:-:S05]  /*2630*/  PRMT R11, R164, 0x8880, RZ ;  /* 0x00008880a40b7816 */ /* 0x002fca00000000ff */
[----:B------:R-:W-:-:S07]  /*2640*/  IMAD R10, R11, R152, RZ ;  /* 0x000000980b0a7224 */ /* 0x000fce00078e02ff */
.L_x_41:
[----:B------:R-:W-:Y:S05]  /*2650*/  BSYNC B1 ;  /* 0x0000000000017941 */ /* 0x000fea0003800000 */
.L_x_40:
[C---:B------:R-:W-:Y:S01]  /*2660*/  ISETP.LT.OR P5, PT, R0.reuse, 0x1, !P0 ;  /* 0x000000010000780c */ /* 0x040fe200047a1670 */
[----:B------:R-:W-:Y:S01]  /*2670*/  @!P2 IMAD R25, R25, R153, R10 ;  /* 0x000000991919a224 */ /* 0x000fe200078e020a */
[----:B------:R-:W-:Y:S01]  /*2680*/  BSSY B1, `(.L_x_42) ;  /* 0x000000a000017945 */ /* 0x000fe20003800000 */
[----:B------:R-:W-:Y:S02]  /*2690*/  IADD3.X R9, R15, R13, R12, P3, P4 ;  /* 0x0000000d0f097210 */ /* 0x000fe40001fe840c */
[C---:B------:R-:W-:Y:S01]  /*26a0*/  ISETP.LT.OR P3, PT, R0.reuse, 0x2, !P0 ;  /* 0x000000020000780c */ /* 0x040fe20004761670 */
[----:B------:R2:W-:Y:S01]  /*26b0*/  @!P2 STG.E.U8 desc[UR36][R4.64+0x1], R25 ;  /* 0x000001190400a986 */ /* 0x0005e2000c101124 */
[C---:B------:R-:W-:Y:S02]  /*26c0*/  ISETP.LT.OR P4, PT, R0.reuse, 0x9, !P1 ;  /* 0x000000090000780c */ /* 0x040fe40004f81670 */
[----:B------:R-:W-:-:S04]  /*26d0*/  ISETP.LT.OR P2, PT, R0, 0xa, !P1 ;  /* 0x0000000a0000780c */ /* 0x000fc80004f41670 */
[----:B------:R-:W-:Y:S09]  /*26e0*/  @P5 BRA `(.L_x_43) ;  /* 0x00000000000c5947 */ /* 0x000ff20003800000 */
[----:B------:R-:W1:Y:S02]  /*26f0*/  LDG.E.U8 R164, desc[UR36][R8.64] ;  /* 0x0000002408a47981 */ /* 0x000e64000c1e1100 */
[----:B-1----:R-:W-:-:S05]  /*2700*/  PRMT R11, R164, 0x8880, RZ ;  /* 0x00008880a40b7816 */ /* 0x002fca00000000ff */
[----:B------:R-:W-:-:S07]  /*2710*/  IMAD R10, R11, R152, RZ ;  /* 0x000000980b0a7224 */ /* 0x000fce00078e02ff */
.L_x_43:
[----:B------:R-:W-:Y:S05]  /*2720*/  BSYNC B1 ;  /* 0x0000000000017941 */ /* 0x000fea0003800000 */
.L_x_42:
[----:B-1----:R-:W-:Y:S01]  /*2730*/  @!P5 IMAD R11, R26, R153, R10 ;  /* 0x000000991a0bd224 */ /* 0x002fe200078e020a */
[----:B------:R-:W-:Y:S04]  /*2740*/  BSSY B1, `(.L_x_44) ;  /* 0x0000006000017945 */ /* 0x000fe80003800000 */
[----:B------:R1:W-:Y:S01]  /*2750*/  @!P5 STG.E.U8 desc[UR36][R6.64], R11 ;  /* 0x0000000b0600d986 */ /* 0x0003e2000c101124 */
[----:B------:R-:W-:Y:S05]  /*2760*/  @P3 BRA `(.L_x_45) ;  /* 0x00000000000c3947 */ /* 0x000fea0003800000 */
[----:B------:R-:W1:Y:S02]  /*2770*/  LDG.E.U8 R164, desc[UR36][R8.64+0x1] ;  /* 0x0000012408a47981 */ /* 0x000e64000c1e1100 */
[----:B-1----:R-:W-:-:S05]  /*2780*/  PRMT R11, R164, 0x8880, RZ ;  /* 0x00008880a40b7816 */ /* 0x002fca00000000ff */
[----:B------:R-:W-:-:S07]  /*2790*/  IMAD R10, R11, R152, RZ ;  /* 0x000000980b0a7224 */ /* 0x000fce00078e02ff */
.L_x_45:
[----:B------:R-:W-:Y:S05]  /*27a0*/  BSYNC B1 ;  /* 0x0000000000017941 */ /* 0x000fea0003800000 */
.L_x_44:
[----:B------:R-:W-:Y:S01]  /*27b0*/  @!P3 IMAD R27, R27, R153, R10 ;  /* 0x000000991b1bb224 */ /* 0x000fe200078e020a */
[----:B------:R-:W-:Y:S04]  /*27c0*/  BSSY B1, `(.L_x_46) ;  /* 0x0000006000017945 */ /* 0x000fe80003800000 */
[----:B------:R3:W-:Y:S01]  /*27d0*/  @!P3 STG.E.U8 desc[UR36][R6.64+0x1], R27 ;  /* 0x0000011b0600b986 */ /* 0x0007e2000c101124 */
[----:B------:R-:W-:Y:S05]  /*27e0*/  @P4 BRA `(.L_x_47) ;  /* 0x00000000000c4947 */ /* 0x000fea0003800000 */
[----:B------:R-:W1:Y:S02]  /*27f0*/  LDG.E.U8 R164, desc[UR36][R2.64+0x8] ;  /* 0x0000082402a47981 */ /* 0x000e64000c1e1100 */
[----:B-1----:R-:W-:-:S05]  /*2800*/  PRMT R11, R164, 0x8880, RZ ;  /* 0x00008880a40b7816 */ /* 0x002fca00000000ff */
[----:B------:R-:W-:-:S07]  /*2810*/  IMAD R10, R11, R152, RZ ;  /* 0x000000980b0a7224 */ /* 0x000fce00078e02ff */
.L_x_47:
[----:B------:R-:W-:Y:S05]  /*2820*/  BSYNC B1 ;  /* 0x0000000000017941 */ /* 0x000fea0003800000 */
.L_x_46:
[----:B-1----:R-:W-:Y:S01]  /*2830*/  @!P4 IMAD R11, R28, R153, R10 ;  /* 0x000000991c0bc224 */ /* 0x002fe200078e020a */
[----:B------:R-:W-:Y:S04]  /*2840*/  BSSY B1, `(.L_x_48) ;  /* 0x0000006000017945 */ /* 0x000fe80003800000 */
[----:B------:R1:W-:Y:S01]  /*2850*/  @!P4 STG.E.U8 desc[UR36][R4.64+0x8], R11 ;  /* 0x0000080b0400c986 */ /* 0x0003e2000c101124 */
[----:B------:R-:W-:Y:S05]  /*2860*/  @P2 BRA `(.L_x_49) ;  /* 0x00000000000c2947 */ /* 0x000fea0003800000 */
[----:B------:R-:W1:Y:S02]  /*2870*/  LDG.E.U8 R164, desc[UR36][R2.64+0x9] ;  /* 0x0000092402a47981 */ /* 0x000e64000c1e1100 */
[----:B-1----:R-:W-:-:S05]  /*2880*/  PRMT R11, R164, 0x8880, RZ ;  /* 0x00008880a40b7816 */ /* 0x002fca00000000ff */
[----:B------:R-:W-:-:S07]  /*2890*/  IMAD R10, R11, R152, RZ ;  /* 0x000000980b0a7224 */ /* 0x000fce00078e02ff */
.L_x_49:
[----:B------:R-:W-:Y:S05]  /*28a0*/  BSYNC B1 ;  /* 0x0000000000017941 */ /* 0x000fea0003800000 */
.L_x_48:
[C---:B------:R-:W-:Y:S01]  /*28b0*/  ISETP.LT.OR P4, PT, R0.reuse, 0x9, !P0 ;  /* 0x000000090000780c */ /* 0x040fe20004781670 */
[----:B------:R-:W-:Y:S01]  /*28c0*/  @!P2 IMAD R29, R29, R153, R10 ;  /* 0x000000991d1da224 */ /* 0x000fe200078e020a */
[----:B------:R-:W-:Y:S01]  /*28d0*/  BSSY B1, `(.L_x_50) ;  /* 0x0000009000017945 */ /* 0x000fe20003800000 */
[C---:B------:R-:W-:Y:S02]  /*28e0*/  ISETP.LT.OR P3, PT, R0.reuse, 0xa, !P0 ;  /* 0x0000000a0000780c */ /* 0x040fe40004761670 */
[C---:B------:R-:W-:Y:S01]  /*28f0*/  ISETP.LT.OR P5, PT, R0.reuse, 0x11, !P1 ;  /* 0x000000110000780c */ /* 0x040fe20004fa1670 */
[----:B------:R4:W-:Y:S01]  /*2900*/  @!P2 STG.E.U8 desc[UR36][R4.64+0x9], R29 ;  /* 0x0000091d0400a986 */ /* 0x0009e2000c101124 */
[----:B------:R-:W-:-:S06]  /*2910*/  ISETP.LT.OR P2, PT, R0, 0x12, !P1 ;  /* 0x000000120000780c */ /* 0x000fcc0004f41670 */
[----:B------:R-:W-:Y:S07]  /*2920*/  @P4 BRA `(.L_x_51) ;  /* 0x00000000000c4947 */ /* 0x000fee0003800000 */
[----:B------:R-:W1:Y:S02]  /*2930*/  LDG.E.U8 R164, desc[UR36][R8.64+0x8] ;  /* 0x0000082408a47981 */ /* 0x000e64000c1e1100 */
[----:B-1----:R-:W-:-:S05]  /*2940*/  PRMT R11, R164, 0x8880, RZ ;  /* 0x00008880a40b7816 */ /* 0x002fca00000000ff */
[----:B------:R-:W-:-:S07]  /*2950*/  IMAD R10, R11, R152, RZ ;  /* 0x000000980b0a7224 */ /* 0x000fce00078e02ff */
.L_x_51:
[----:B------:R-:W-:Y:S05]  /*2960*/  BSYNC B1 ;  /* 0x0000000000017941 */ /* 0x000fea0003800000 */
.L_x_50:
[----:B-1----:R-:W-:Y:S01]  /*2970*/  @!P4 IMAD R11, R30, R153, R10 ;  /* 0x000000991e0bc224 */ /* 0x002fe200078e020a */
[----:B------:R-:W-:Y:S04]  /*2980*/  BSSY B1, `(.L_x_52) ;  /* 0x0000006000017945 */ /* 0x000fe80003800000 */
[----:B------:R1:W-:Y:S01]  /*2990*/  @!P4 STG.E.U8 desc[UR36][R6.64+0x8], R11 ;  /* 0x0000080b0600c986 */ /* 0x0003e2000c101124 */
[----:B------:R-:W-:Y:S05]  /*29a0*/  @P3 BRA `(.L_x_53) ;  /* 0x00000000000c3947 */ /* 0x000fea0003800000 */
[----:B------:R-:W1:Y:S02]  /*29b0*/  LDG.E.U8 R164, desc[UR36][R8.64+0x9] ;  /* 0x0000092408a47981 */ /* 0x000e64000c1e1100 */
[----:B-1----:R-:W-:-:S05]  /*29c0*/  PRMT R11, R164, 0x8880, RZ ;  /* 0x00008880a40b7816 */ /* 0x002fca00000000ff */
[----:B------:R-:W-:-:S07]  /*29d0*/  IMAD R10, R11, R152, RZ ;  /* 0x000000980b0a7224 */ /* 0x000fce00078e02ff */
.L_x_53:
[----:B------:R-:W-:Y:S05]  /*29e0*/  BSYNC B1 ;  /* 0x0000000000017941 */ /* 0x000fea0003800000 */
.L_x_52:
[----:B------:R-:W-:Y:S01]  /*29f0*/  @!P3 IMAD R31, R31, R153, R10 ;  /* 0x000000991f1fb224 */ /* 0x000fe200078e020a */
[----:B------:R-:W-:Y:S04]  /*2a00*/  BSSY B1, `(.L_x_54) ;  /* 0x0000006000017945 */ /* 0x000fe80003800000 */
[----:B------:R0:W-:Y:S01]  /*2a10*/  @!P3 STG.E.U8 desc[UR36][R6.64+0x9], R31 ;  /* 0x0000091f0600b986 */ /* 0x0001e2000c101124 */
[----:B------:R-:W-:Y:S05]  /*2a20*/  @P5 BRA `(.L_x_55) ;  /* 0x00000000000c5947 */ /* 0x000fea0003800000 */
[----:B------:R-:W1:Y:S02]  /*2a30*/  LDG.E.U8 R164, desc[UR36][R2.64+0x10] ;  /* 0x0000102402a47981 */ /* 0x000e64000c1e1100 */
[----:B-1----:R-:W-:-:S05]  /*2a40*/  PRMT R11, R164, 0x8880, RZ ;  /* 0x00008880a40b7816 */ /* 0x002fca00000000ff */
[----:B------:R-:W-:-:S07]  /*2a50*/  IMAD R10, R11, R152, RZ ;  /* 0x000000980b0a7224 */ /* 0x000fce00078e02ff */
.L_x_55:
[----:B------:R-:W-:Y:S05]  /*2a60*/  BSYNC B1 ;  /* 0x0000000000017941 */ /* 0x000fea0003800000 */
.L_x_54:
[----:B-1----:R-:W-:Y:S01]  /*2a70*/  @!P5 IMAD R11, R32, R153, R10 ;  /* 0x00000099200bd224 */ /* 0x002fe200078e020a */
[----:B------:R-:W-:Y:S04]  /*2a80*/  BSSY B1, `(.L_x_56) ;  /* 0x0000006000017945 */ /* 0x000fe80003800000 */
[----:B------:R1:W-:Y:S01]  /*2a90*/  @!P5 STG.E.U8 desc[UR36][R4.64+0x10], R11 ;  /* 0x0000100b0400d986 */ /* 0x0003e2000c101124 */
[----:B------:R-:W-:Y:S05]  /*2aa0*/  @P2 BRA `(.L_x_57) ;  /* 0x00000000000c2947 */ /* 0x000fea0003800000 */
[----:B------:R-:W1:Y:S02]  /*2ab0*/  LDG.E.U8 R164, desc[UR36][R2.64+0x11] ;  /* 0x0000112402a47981 */ /* 0x000e64000c1e1100 */
[----:B-1----:R-:W-:-:S05]  /*2ac0*/  PRMT R11, R164, 0x8880, RZ ;  /* 0x00008880a40b7816 */ /* 0x002fca00000000ff */
[----:B------:R-:W-:-:S07]  /*2ad0*/  IMAD R10, R11, R152, RZ ;  /* 0x000000980b0a7224 */ /* 0x000fce00078e02ff */
.L_x_57:
[----:B------:R-:W-:Y:S05]  /*2ae0*/  BSYNC B1 ;  /* 0x0000000000017941 */ /* 0x000fea0003800000 */
.L_x_56:
        /* <DEDUP_REMOVED lines=11> */
.L_x_59:
[----:B------:R-:W-:Y:S05]  /*2ba0*/  BSYNC B1 ;  /* 0x0000000000017941 */ /* 0x000fea0003800000 */
.L_x_58:
[----:B-1----:R-:W-:Y:S01]  /*2bb0*/  @!P4 IMAD R11, R34, R153, R10 ;  /* 0x00000099220bc224 */ /* 0x002fe200078e020a */
[----:B------:R-:W-:Y:S04]  /*2bc0*/  BSSY B1, `(.L_x_60) ;  /* 0x0000006000017945 */ /* 0x000fe80003800000 */
[----:B------:R1:W-:Y:S01]  /*2bd0*/  @!P4 STG.E.U8 desc[UR36][R6.64+0x10], R11 ;  /* 0x0000100b0600c986 */ /* 0x0003e2000c101124 */
[----:B------:R-:W-:Y:S05]  /*2be0*/  @P3 BRA `(.L_x_61) ;  /* 0x00000000000c3947 */ /* 0x000fea0003800000 */
[----:B------:R-:W1:Y:S02]  /*2bf0*/  LDG.E.U8 R164, desc[UR36][R8.64+0x11] ;  /* 0x0000112408a47981 */ /* 0x000e64000c1e1100 */
[----:B-1----:R-:W-:-:S05]  /*2c00*/  PRMT R11, R164, 0x8880, RZ ;  /* 0x00008880a40b7816 */ /* 0x002fca00000000ff */
[----:B------:R-:W-:-:S07]  /*2c10*/  IMAD R10, R11, R152, RZ ;  /* 0x000000980b0a7224 */ /* 0x000fce00078e02ff */
.L_x_61:
[----:B------:R-:W-:Y:S05]  /*2c20*/  BSYNC B1 ;  /* 0x0000000000017941 */ /* 0x000fea0003800000 */
.L_x_60:
[----:B------:R-:W-:Y:S01]  /*2c30*/  @!P3 IMAD R35, R35, R153, R10 ;  /* 0x000000992323b224 */ /* 0x000fe200078e020a */
[----:B------:R-:W-:Y:S04]  /*2c40*/  BSSY B1, `(.L_x_62) ;  /* 0x0000006000017945 */ /* 0x000fe80003800000 */
[----:B------:R0:W-:Y:S01]  /*2c50*/  @!P3 STG.E.U8 desc[UR36][R6.64+0x11], R35 ;  /* 0x000011230600b986 */ /* 0x0001e2000c101124 */
[----:B------:R-:W-:Y:S05]  /*2c60*/  @P5 BRA `(.L_x_63) ;  /* 0x00000000000c5947 */ /* 0x000fea0003800000 */
[----:B------:R-:W1:Y:S02]  /*2c70*/  LDG.E.U8 R164, desc[UR36][R2.64+0x18] ;  /* 0x0000182402a47981 */ /* 0x000e64000c1e1100 */
[----:B-1----:R-:W-:-:S05]  /*2c80*/  PRMT R11, R164, 0x8880, RZ ;  /* 0x00008880a40b7816 */ /* 0x002fca00000000ff */
[----:B------:R-:W-:-:S07]  /*2c90*/  IMAD R10, R11, R152, RZ ;  /* 0x000000980b0a7224 */ /* 0x000fce00078e02ff */
.L_x_63:
[----:B------:R-:W-:Y:S05]  /*2ca0*/  BSYNC B1 ;  /* 0x0000000000017941 */ /* 0x000fea0003800000 */
.L_x_62:
[----:B-1----:R-:W-:Y:S01]  /*2cb0*/  @!P5 IMAD R11, R36, R153, R10 ;  /* 0x00000099240bd224 */ /* 0x002fe200078e020a */
[----:B------:R-:W-:Y:S04]  /*2cc0*/  BSSY B1, `(.L_x_64) ;  /* 0x0000006000017945 */ /* 0x000fe80003800000 */
[----:B------:R1:W-:Y:S01]  /*2cd0*/  @!P5 STG.E.U8 desc[UR36][R4.64+0x18], R11 ;  /* 0x0000180b0400d986 */ /* 0x0003e2000c101124 */
[----:B------:R-:W-:Y:S05]  /*2ce0*/  @P2 BRA `(.L_x_65) ;  /* 0x00000000000c2947 */ /* 0x000fea0003800000 */
[----:B------:R-:W1:Y:S02]  /*2cf0*/  LDG.E.U8 R164, desc[UR36][R2.64+0x19] ;  /* 0x0000192402a47981 */ /* 0x000e64000c1e1100 */
[----:B-1----:R-:W-:-:S05]  /*2d00*/  PRMT R11, R164, 0x8880, RZ ;  /* 0x00008880a40b7816 */ /* 0x002fca00000000ff */
[----:B------:R-:W-:-:S07]  /*2d10*/  IMAD R10, R11, R152, RZ ;  /* 0x000000980b0a7224 */ /* 0x000fce00078e02ff */
.L_x_65:
[----:B------:R-:W-:Y:S05]  /*2d20*/  BSYNC B1 ;  /* 0x0000000000017941 */ /* 0x000fea0003800000 */
.L_x_64:
        /* <DEDUP_REMOVED lines=11> */
.L_x_67:
[----:B------:R-:W-:Y:S05]  /*2de0*/  BSYNC B1 ;  /* 0x0000000000017941 */ /* 0x000fea0003800000 */
.L_x_66:
[----:B-1----:R-:W-:Y:S01]  /*2df0*/  @!P4 IMAD R11, R38, R153, R10 ;  /* 0x00000099260bc224 */ /* 0x002fe200078e020a */
[----:B------:R-:W-:Y:S04]  /*2e00*/  BSSY B1, `(.L_x_68) ;  /* 0x0000006000017945 */ /* 0x000fe80003800000 */
[----:B------:R1:W-:Y:S01]  /*2e10*/  @!P4 STG.E.U8 desc[UR36][R6.64+0x18], R11 ;  /* 0x0000180b0600c986 */ /* 0x0003e2000c101124 */
[----:B------:R-:W-:Y:S05]  /*2e20*/  @P3 BRA `(.L_x_69) ;  /* 0x00000000000c3947 */ /* 0x000fea0003800000 */
[----:B------:R-:W1:Y:S02]  /*2e30*/  LDG.E.U8 R164, desc[UR36][R8.64+0x19] ;  /* 0x0000192408a47981 */ /* 0x000e64000c1e1100 */
[----:B-1----:R-:W-:-:S05]  /*2e40*/  PRMT R11, R164, 0x8880, RZ ;  /* 0x00008880a40b7816 */ /* 0x002fca00000000ff */
[----:B------:R-:W-:-:S07]  /*2e50*/  IMAD R10, R11, R152, RZ ;  /* 0x000000980b0a7224 */ /* 0x000fce00078e02ff */
.L_x_69:
[----:B------:R-:W-:Y:S05]  /*2e60*/  BSYNC B1 ;  /* 0x0000000000017941 */ /* 0x000fea0003800000 */
.L_x_68:
[----:B------:R-:W-:Y:S01]  /*2e70*/  @!P3 IMAD R39, R39, R153, R10 ;  /* 0x000000992727b224 */ /* 0x000fe200078e020a */
[----:B------:R-:W-:Y:S04]  /*2e80*/  BSSY B1, `(.L_x_70) ;  /* 0x0000006000017945 */ /* 0x000fe80003800000 */
[----:B------:R0:W-:Y:S01]  /*2e90*/  @!P3 STG.E.U8 desc[UR36][R6.64+0x19], R39 ;  /* 0x000019270600b986 */ /* 0x0001e2000c101124 */
[----:B------:R-:W-:Y:S05]  /*2ea0*/  @P5 BRA `(.L_x_71) ;  /* 0x00000000000c5947 */ /* 0x000fea0003800000 */
[----:B------:R-:W1:Y:S02]  /*2eb0*/  LDG.E.U8 R164, desc[UR36][R2.64+0x20] ;  /* 0x0000202402a47981 */ /* 0x000e64000c1e1100 */
[----:B-1----:R-:W-:-:S05]  /*2ec0*/  PRMT R11, R164, 0x8880, RZ ;  /* 0x00008880a40b7816 */ /* 0x002fca00000000ff */
[----:B------:R-:W-:-:S07]  /*2ed0*/  IMAD R10, R11, R152, RZ ;  /* 0x000000980b0a7224 */ /* 0x000fce00078e02ff */
.L_x_71:
[----:B------:R-:W-:Y:S05]  /*2ee0*/  BSYNC B1 ;  /* 0x0000000000017941 */ /* 0x000fea0003800000 */
.L_x_70:
[----:B-1----:R-:W-:Y:S01]  /*2ef0*/  @!P5 IMAD R11, R40, R153, R10 ;  /* 0x00000099280bd224 */ /* 0x002fe200078e020a */
[----:B------:R-:W-:Y:S04]  /*2f00*/  BSSY B1, `(.L_x_72) ;  /* 0x0000006000017945 */ /* 0x000fe80003800000 */
[----:B------:R1:W-:Y:S01]  /*2f10*/  @!P5 STG.E.U8 desc[UR36][R4.64+0x20], R11 ;  /* 0x0000200b0400d986 */ /* 0x0003e2000c101124 */
[----:B------:R-:W-:Y:S05]  /*2f20*/  @P2 BRA `(.L_x_73) ;  /* 0x00000000000c2947 */ /* 0x000fea0003800000 */
[----:B------:R-:W1:Y:S02]  /*2f30*/  LDG.E.U8 R164, desc[UR36][R2.64+0x21] ;  /* 0x0000212402a47981 */ /* 0x000e64000c1e1100 */
[----:B-1----:R-:W-:-:S05]  /*2f40*/  PRMT R11, R164, 0x8880, RZ ;  /* 0x00008880a40b7816 */ /* 0x002fca00000000ff */
[----:B------:R-:W-:-:S07]  /*2f50*/  IMAD R10, R11, R152, RZ ;  /* 0x000000980b0a7224 */ /* 0x000fce00078e02ff */
.L_x_73:
[----:B------:R-:W-:Y:S05]  /*2f60*/  BSYNC B1 ;  /* 0x0000000000017941 */ /* 0x000fea0003800000 */
.L_x_72:
        /* <DEDUP_REMOVED lines=11> */
.L_x_75:
[----:B------:R-:W-:Y:S05]  /*3020*/  BSYNC B1 ;  /* 0x0000000000017941 */ /* 0x000fea0003800000 */
.L_x_74:
[----:B-1----:R-:W-:Y:S01]  /*3030*/  @!P4 IMAD R11, R42, R153, R10 ;  /* 0x000000992a0bc224 */ /* 0x002fe200078e020a */
[----:B------:R-:W-:Y:S04]  /*3040*/  BSSY B1, `(.L_x_76) ;  /* 0x0000006000017945 */ /* 0x000fe80003800000 */
[----:B------:R1:W-:Y:S01]  /*3050*/  @!P4 STG.E.U8 desc[UR36][R6.64+0x20], R11 ;  /* 0x0000200b0600c986 */ /* 0x0003e2000c101124 */
[----:B------:R-:W-:Y:S05]  /*3060*/  @P3 BRA `(.L_x_77) ;  /* 0x00000000000c3947 */ /* 0x000fea0003800000 */
[----:B------:R-:W1:Y:S02]  /*3070*/  LDG.E.U8 R164, desc[UR36][R8.64+0x21] ;  /* 0x0000212408a47981 */ /* 0x000e64000c1e1100 */
[----:B-1----:R-:W-:-:S05]  /*3080*/  PRMT R11, R164, 0x8880, RZ ;  /* 0x00008880a40b7816 */ /* 0x002fca00000000ff */
[----:B------:R-:W-:-:S07]  /*3090*/  IMAD R10, R11, R152, RZ ;  /* 0x000000980b0a7224 */ /* 0x000fce00078e02ff */
.L_x_77:
[----:B------:R-:W-:Y:S05]  /*30a0*/  BSYNC B1 ;  /* 0x0000000000017941 */ /* 0x000fea0003800000 */
.L_x_76:
[----:B------:R-:W-:Y:S01]  /*30b0*/  @!P3 IMAD R43, R43, R153, R10 ;  /* 0x000000992b2bb224 */ /* 0x000fe200078e020a */
[----:B------:R-:W-:Y:S04]  /*30c0*/  BSSY B1, `(.L_x_78) ;  /* 0x0000006000017945 */ /* 0x000fe80003800000 */
[----:B------:R0:W-:Y:S01]  /*30d0*/  @!P3 STG.E.U8 desc[UR36][R6.64+0x21], R43 ;  /* 0x0000212b0600b986 */ /* 0x0001e2000c101124 */
[----:B------:R-:W-:Y:S05]  /*30e0*/  @P5 BRA `(.L_x_79) ;  /* 0x00000000000c5947 */ /* 0x000fea0003800000 */
[----:B------:R-:W1:Y:S02]  /*30f0*/  LDG.E.U8 R164, desc[UR36][R2.64+0x28] ;  /* 0x0000282402a47981 */ /* 0x000e64000c1e1100 */
[----:B-1----:R-:W-:-:S05]  /*3100*/  PRMT R11, R164, 0x8880, RZ ;  /* 0x00008880a40b7816 */ /* 0x002fca00000000ff */
[----:B------:R-:W-:-:S07]  /*3110*/  IMAD R10, R11, R152, RZ ;  /* 0x000000980b0a7224 */ /* 0x000fce00078e02ff */
.L_x_79:
[----:B------:R-:W-:Y:S05]  /*3120*/  BSYNC B1 ;  /* 0x0000000000017941 */ /* 0x000fea0003800000 */
.L_x_78:
[----:B-1----:R-:W-:Y:S01]  /*3130*/  @!P5 IMAD R11, R44, R153, R10 ;  /* 0x000000992c0bd224 */ /* 0x002fe200078e020a */
[----:B------:R-:W-:Y:S04]  /*3140*/  BSSY B1, `(.L_x_80) ;  /* 0x0000006000017945 */ /* 0x000fe80003800000 */
[----:B------:R1:W-:Y:S01]  /*3150*/  @!P5 STG.E.U8 desc[UR36][R4.64+0x28], R11 ;  /* 0x0000280b0400d986 */ /* 0x0003e2000c101124 */
[----:B------:R-:W-:Y:S05]  /*3160*/  @P2 BRA `(.L_x_81) ;  /* 0x00000000000c2947 */ /* 0x000fea0003800000 */
[----:B------:R-:W1:Y:S02]  /*3170*/  LDG.E.U8 R164, desc[UR36][R2.64+0x29] ;  /* 0x0000292402a47981 */ /* 0x000e64000c1e1100 */
[----:B-1----:R-:W-:-:S05]  /*3180*/  PRMT R11, R164, 0x8880, RZ ;  /* 0x00008880a40b7816 */ /* 0x002fca00000000ff */
[----:B------:R-:W-:-:S07]  /*3190*/  IMAD R10, R11, R152, RZ ;  /* 0x000000980b0a7224 */ /* 0x000fce00078e02ff */
.L_x_81:
[----:B------:R-:W-:Y:S05]  /*31a0*/  BSYNC B1 ;  /* 0x0000000000017941 */ /* 0x000fea0003800000 */
.L_x_80:
        /* <DEDUP_REMOVED lines=11> */
.L_x_83:
[----:B------:R-:W-:Y:S05]  /*3260*/  BSYNC B1 ;  /* 0x0000000000017941 */ /* 0x000fea0003800000 */
.L_x_82:
[----:B-1----:R-:W-:Y:S01]  /*3270*/  @!P4 IMAD R11, R46, R153, R10 ;  /* 0x000000992e0bc224 */ /* 0x002fe200078e020a */
[----:B------:R-:W-:Y:S04]  /*3280*/  BSSY B1, `(.L_x_84) ;  /* 0x0000006000017945 */ /* 0x000fe80003800000 */
[----:B------:R1:W-:Y:S01]  /*3290*/  @!P4 STG.E.U8 desc[UR36][R6.64+0x28], R11 ;  /* 0x0000280b0600c986 */ /* 0x0003e2000c101124 */
[----:B------:R-:W-:Y:S05]  /*32a0*/  @P3 BRA `(.L_x_85) ;  /* 0x00000000000c3947 */ /* 0x000fea0003800000 */
[----:B------:R-:W1:Y:S02]  /*32b0*/  LDG.E.U8 R164, desc[UR36][R8.64+0x29] ;  /* 0x0000292408a47981 */ /* 0x000e64000c1e1100 */
[----:B-1----:R-:W-:-:S05]  /*32c0*/  PRMT R11, R164, 0x8880, RZ ;  /* 0x00008880a40b7816 */ /* 0x002fca00000000ff */
[----:B------:R-:W-:-:S07]  /*32d0*/  IMAD R10, R11, R152, RZ ;  /* 0x000000980b0a7224 */ /* 0x000fce00078e02ff */
.L_x_85:
[----:B------:R-:W-:Y:S05]  /*32e0*/  BSYNC B1 ;  /* 0x0000000000017941 */ /* 0x000fea0003800000 */
.L_x_84:
[----:B------:R-:W-:Y:S01]  /*32f0*/  @!P3 IMAD R47, R47, R153, R10 ;  /* 0x000000992f2fb224 */ /* 0x000fe200078e020a */
[----:B------:R-:W-:Y:S04]  /*3300*/  BSSY B1, `(.L_x_86) ;  /* 0x0000006000017945 */ /* 0x000fe80003800000 */
[----:B------:R0:W-:Y:S01]  /*3310*/  @!P3 STG.E.U8 desc[UR36][R6.64+0x29], R47 ;  /* 0x0000292f0600b986 */ /* 0x0001e2000c101124 */
[----:B------:R-:W-:Y:S05]  /*3320*/  @P5 BRA `(.L_x_87) ;  /* 0x00000000000c5947 */ /* 0x000fea0003800000 */
[----:B------:R-:W1:Y:S02]  /*3330*/  LDG.E.U8 R164, desc[UR36][R2.64+0x30] ;  /* 0x0000302402a47981 */ /* 0x000e64000c1e1100 */
[----:B-1----:R-:W-:-:S05]  /*3340*/  PRMT R11, R164, 0x8880, RZ ;  /* 0x00008880a40b7816 */ /* 0x002fca00000000ff */
[----:B------:R-:W-:-:S07]  /*3350*/  IMAD R10, R11, R152, RZ ;  /* 0x000000980b0a7224 */ /* 0x000fce00078e02ff */
.L_x_87:
[----:B------:R-:W-:Y:S05]  /*3360*/  BSYNC B1 ;  /* 0x0000000000017941 */ /* 0x000fea0003800000 */
.L_x_86:
[----:B-1----:R-:W-:Y:S01]  /*3370*/  @!P5 IMAD R11, R48, R153, R10 ;  /* 0x00000099300bd224 */ /* 0x002fe200078e020a */
[----:B------:R-:W-:Y:S04]  /*3380*/  BSSY B1, `(.L_x_88) ;  /* 0x0000006000017945 */ /* 0x000fe80003800000 */
[----:B------:R1:W-:Y:S01]  /*3390*/  @!P5 STG.E.U8 desc[UR36][R4.64+0x30], R11 ;  /* 0x0000300b0400d986 */ /* 0x0003e2000c101124 */
[----:B------:R-:W-:Y:S05]  /*33a0*/  @P2 BRA `(.L_x_89) ;  /* 0x00000000000c2947 */ /* 0x000fea0003800000 */
[----:B------:R-:W1:Y:S02]  /*33b0*/  LDG.E.U8 R164, desc[UR36][R2.64+0x31] ;  /* 0x0000312402a47981 */ /* 0x000e64000c1e1100 */
[----:B-1----:R-:W-:-:S05]  /*33c0*/  PRMT R11, R164, 0x8880, RZ ;  /* 0x00008880a40b7816 */ /* 0x002fca00000000ff */
[----:B------:R-:W-:-:S07]  /*33d0*/  IMAD R10, R11, R152, RZ ;  /* 0x000000980b0a7224 */ /* 0x000fce00078e02ff */
.L_x_89:
[----:B------:R-:W-:Y:S05]  /*33e0*/  BSYNC B1 ;  /* 0x0000000000017941 */ /* 0x000fea0003800000 */
.L_x_88:
        /* <DEDUP_REMOVED lines=11> */
.L_x_91:
[----:B------:R-:W-:Y:S05]  /*34a0*/  BSYNC B1 ;  /* 0x0000000000017941 */ /* 0x000fea0003800000 */
.L_x_90:
[----:B-1----:R-:W-:Y:S01]  /*34b0*/  @!P4 IMAD R11, R50, R153, R10 ;  /* 0x00000099320bc224 */ /* 0x002fe200078e020a */
[----:B------:R-:W-:Y:S04]  /*34c0*/  BSSY B1, `(.L_x_92) ;  /* 0x0000006000017945 */ /* 0x000fe80003800000 */
[----:B------:R1:W-:Y:S01]  /*34d0*/  @!P4 STG.E.U8 desc[UR36][R6.64+0x30], R11 ;  /* 0x0000300b0600c986 */ /* 0x0003e2000c101124 */
[----:B------:R-:W-:Y:S05]  /*34e0*/  @P3 BRA `(.L_x_93) ;  /* 0x00000000000c3947 */ /* 0x000fea0003800000 */
[----:B------:R-:W1:Y:S02]  /*34f0*/  LDG.E.U8 R164, desc[UR36][R8.64+0x31] ;  /* 0x0000312408a47981 */ /* 0x000e64000c1e1100 */
[----:B-1----:R-:W-:-:S05]  /*3500*/  PRMT R11, R164, 0x8880, RZ ;  /* 0x00008880a40b7816 */ /* 0x002fca00000000ff */
[----:B------:R-:W-:-:S07]  /*3510*/  IMAD R10, R11, R152, RZ ;  /* 0x000000980b0a7224 */ /* 0x000fce00078e02ff */
.L_x_93:
[----:B------:R-:W-:Y:S05]  /*3520*/  BSYNC B1 ;  /* 0x0000000000017941 */ /* 0x000fea0003800000 */
.L_x_92:
[----:B------:R-:W-:Y:S01]  /*3530*/  @!P3 IMAD R51, R51, R153, R10 ;  /* 0x000000993333b224 */ /* 0x000fe200078e020a */
[----:B------:R-:W-:Y:S04]  /*3540*/  BSSY B1, `(.L_x_94) ;  /* 0x0000006000017945 */ /* 0x000fe80003800000 */
[----:B------:R0:W-:Y:S01]  /*3550*/  @!P3 STG.E.U8 desc[UR36][R6.64+0x31], R51 ;  /* 0x000031330600b986 */ /* 0x0001e2000c101124 */
[----:B------:R-:W-:Y:S05]  /*3560*/  @P5 BRA `(.L_x_95) ;  /* 0x00000000000c5947 */ /* 0x000fea0003800000 */
[----:B------:R-:W1:Y:S02]  /*3570*/  LDG.E.U8 R164, desc[UR36][R2.64+0x38] ;  /* 0x0000382402a47981 */ /* 0x000e64000c1e1100 */
[----:B-1----:R-:W-:-:S05]  /*3580*/  PRMT R11, R164, 0x8880, RZ ;  /* 0x00008880a40b7816 */ /* 0x002fca00000000ff */
[----:B------:R-:W-:-:S07]  /*3590*/  IMAD R10, R11, R152, RZ ;  /* 0x000000980b0a7224 */ /* 0x000fce00078e02ff */
.L_x_95:
[----:B------:R-:W-:Y:S05]  /*35a0*/  BSYNC B1 ;  /* 0x0000000000017941 */ /* 0x000fea0003800000 */
.L_x_94:
[----:B-1----:R-:W-:Y:S01]  /*35b0*/  @!P5 IMAD R11, R52, R153, R10 ;  /* 0x00000099340bd224 */ /* 0x002fe200078e020a */
[----:B------:R-:W-:Y:S04]  /*35c0*/  BSSY B1, `(.L_x_96) ;  /* 0x0000006000017945 */ /* 0x000fe80003800000 */
[----:B------:R1:W-:Y:S01]  /*35d0*/  @!P5 STG.E.U8 desc[UR36][R4.64+0x38], R11 ;  /* 0x0000380b0400d986 */ /* 0x0003e2000c101124 */
[----:B------:R-:W-:Y:S05]  /*35e0*/  @P2 BRA `(.L_x_97) ;  /* 0x00000000000c2947 */ /* 0x000fea0003800000 */
[----:B------:R-:W1:Y:S02]  /*35f0*/  LDG.E.U8 R164, desc[UR36][R2.64+0x39] ;  /* 0x0000392402a47981 */ /* 0x000e64000c1e1100 */
[----:B-1----:R-:W-:-:S05]  /*3600*/  PRMT R11, R164, 0x8880, RZ ;  /* 0x00008880a40b7816 */ /* 0x002fca00000000ff */
[----:B------:R-:W-:-:S07]  /*3610*/  IMAD R10, R11, R152, RZ ;  /* 0x000000980b0a7224 */ /* 0x000fce00078e02ff */
.L_x_97:
[----:B------:R-:W-:Y:S05]  /*3620*/  BSYNC B1 ;  /* 0x0000000000017941 */ /* 0x000fea0003800000 */
.L_x_96:
        /* <DEDUP_REMOVED lines=11> */
.L_x_99:
[----:B------:R-:W-:Y:S05]  /*36e0*/  BSYNC B1 ;  /* 0x0000000000017941 */ /* 0x000fea0003800000 */
.L_x_98:
[----:B-1----:R-:W-:Y:S01]  /*36f0*/  @!P4 IMAD R11, R54, R153, R10 ;  /* 0x00000099360bc224 */ /* 0x002fe200078e020a */
[----:B------:R-:W-:Y:S04]  /*3700*/  BSSY B1, `(.L_x_100) ;  /* 0x0000006000017945 */ /* 0x000fe80003800000 */
[----:B------:R1:W-:Y:S01]  /*3710*/  @!P4 STG.E.U8 desc[UR36][R6.64+0x38], R11 ;  /* 0x0000380b0600c986 */ /* 0x0003e2000c101124 */
[----:B------:R-:W-:Y:S05]  /*3720*/  @P3 BRA `(.L_x_101) ;  /* 0x00000000000c3947 */ /* 0x000fea0003800000 */
[----:B------:R-:W1:Y:S02]  /*3730*/  LDG.E.U8 R164, desc[UR36][R8.64+0x39] ;  /* 0x0000392408a47981 */ /* 0x000e64000c1e1100 */
[----:B-1----:R-:W-:-:S05]  /*3740*/  PRMT R11, R164, 0x8880, RZ ;  /* 0x00008880a40b7816 */ /* 0x002fca00000000ff */
[----:B------:R-:W-:-:S07]  /*3750*/  IMAD R10, R11, R152, RZ ;  /* 0x000000980b0a7224 */ /* 0x000fce00078e02ff */
.L_x_101:
[----:B------:R-:W-:Y:S05]  /*3760*/  BSYNC B1 ;  /* 0x0000000000017941 */ /* 0x000fea0003800000 */
.L_x_100:
[----:B------:R-:W-:Y:S01]  /*3770*/  @!P3 IMAD R55, R55, R153, R10 ;  /* 0x000000993737b224 */ /* 0x000fe200078e020a */
[----:B------:R-:W-:Y:S04]  /*3780*/  BSSY B1, `(.L_x_102) ;  /* 0x0000006000017945 */ /* 0x000fe80003800000 */
[----:B------:R0:W-:Y:S01]  /*3790*/  @!P3 STG.E.U8 desc[UR36][R6.64+0x39], R55 ;  /* 0x000039370600b986 */ /* 0x0001e2000c101124 */
[----:B------:R-:W-:Y:S05]  /*37a0*/  @P5 BRA `(.L_x_103) ;  /* 0x00000000000c5947 */ /* 0x000fea0003800000 */
[----:B------:R-:W1:Y:S02]  /*37b0*/  LDG.E.U8 R164, desc[UR36][R2.64+0x40] ;  /* 0x0000402402a47981 */ /* 0x000e64000c1e1100 */
[----:B-1----:R-:W-:-:S05]  /*37c0*/  PRMT R11, R164, 0x8880, RZ ;  /* 0x00008880a40b7816 */ /* 0x002fca00000000ff */
[----:B------:R-:W-:-:S07]  /*37d0*/  IMAD R10, R11, R152, RZ ;  /* 0x000000980b0a7224 */ /* 0x000fce00078e02ff */
.L_x_103:
[----:B------:R-:W-:Y:S05]  /*37e0*/  BSYNC B1 ;  /* 0x0000000000017941 */ /* 0x000fea0003800000 */
.L_x_102:
[----:B-1----:R-:W-:Y:S01]  /*37f0*/  @!P5 IMAD R11, R56, R153, R10 ;  /* 0x00000099380bd224 */ /* 0x002fe200078e020a */
[----:B------:R-:W-:Y:S04]  /*3800*/  BSSY B1, `(.L_x_104) ;  /* 0x0000006000017945 */ /* 0x000fe80003800000 */
[----:B------:R1:W-:Y:S01]  /*3810*/  @!P5 STG.E.U8 desc[UR36][R4.64+0x40], R11 ;  /* 0x0000400b0400d986 */ /* 0x0003e2000c101124 */
[----:B------:R-:W-:Y:S05]  /*3820*/  @P2 BRA `(.L_x_105) ;  /* 0x00000000000c2947 */ /* 0x000fea0003800000 */
[----:B------:R-:W1:Y:S02]  /*3830*/  LDG.E.U8 R164, desc[UR36][R2.64+0x41] ;  /* 0x0000412402a47981 */ /* 0x000e64000c1e1100 */
[----:B-1----:R-:W-:-:S05]  /*3840*/  PRMT R11, R164, 0x8880, RZ ;  /* 0x00008880a40b7816 */ /* 0x002fca00000000ff */
[----:B------:R-:W-:-:S07]  /*3850*/  IMAD R10, R11, R152, RZ ;  /* 0x000000980b0a7224 */ /* 0x000fce00078e02ff */
.L_x_105:
[----:B------:R-:W-:Y:S05]  /*3860*/  BSYNC B1 ;  /* 0x0000000000017941 */ /* 0x000fea0003800000 */
.L_x_104:
        /* <DEDUP_REMOVED lines=11> */
.L_x_107:
[----:B------:R-:W-:Y:S05]  /*3920*/  BSYNC B1 ;  /* 0x0000000000017941 */ /* 0x000fea0003800000 */
.L_x_106:
[----:B-1----:R-:W-:Y:S01]  /*3930*/  @!P4 IMAD R11, R58, R153, R10 ;  /* 0x000000993a0bc224 */ /* 0x002fe200078e020a */
[----:B------:R-:W-:Y:S04]  /*3940*/  BSSY B1, `(.L_x_108) ;  /* 0x0000006000017945 */ /* 0x000fe80003800000 */
[----:B------:R1:W-:Y:S01]  /*3950*/  @!P4 STG.E.U8 desc[UR36][R6.64+0x40], R11 ;  /* 0x0000400b0600c986 */ /* 0x0003e2000c101124 */
[----:B------:R-:W-:Y:S05]  /*3960*/  @P3 BRA `(.L_x_109) ;  /* 0x00000000000c3947 */ /* 0x000fea0003800000 */
[----:B------:R-:W1:Y:S02]  /*3970*/  LDG.E.U8 R164, desc[UR36][R8.64+0x41] ;  /* 0x0000412408a47981 */ /* 0x000e64000c1e1100 */
[----:B-1----:R-:W-:-:S05]  /*3980*/  PRMT R11, R164, 0x8880, RZ ;  /* 0x00008880a40b7816 */ /* 0x002fca00000000ff */
[----:B------:R-:W-:-:S07]  /*3990*/  IMAD R10, R11, R152, RZ ;  /* 0x000000980b0a7224 */ /* 0x000fce00078e02ff */
.L_x_109:
[----:B------:R-:W-:Y:S05]  /*39a0*/  BSYNC B1 ;  /* 0x0000000000017941 */ /* 0x000fea0003800000 */
.L_x_108:
[----:B------:R-:W-:Y:S01]  /*39b0*/  @!P3 IMAD R59, R59, R153, R10 ;  /* 0x000000993b3bb224 */ /* 0x000fe200078e020a */
[----:B------:R-:W-:Y:S04]  /*39c0*/  BSSY B1, `(.L_x_110) ;  /* 0x0000006000017945 */ /* 0x000fe80003800000 */
[----:B------:R0:W-:Y:S01]  /*39d0*/  @!P3 STG.E.U8 desc[UR36][R6.64+0x41], R59 ;  /* 0x0000413b0600b986 */ /* 0x0001e2000c101124 */
[----:B------:R-:W-:Y:S05]  /*39e0*/  @P5 BRA `(.L_x_111) ;  /* 0x00000000000c5947 */ /* 0x000fea0003800000 */
[----:B------:R-:W1:Y:S02]  /*39f0*/  LDG.E.U8 R164, desc[UR36][R2.64+0x48] ;  /* 0x0000482402a47981 */ /* 0x000e64000c1e1100 */
[----:B-1----:R-:W-:-:S05]  /*3a00*/  PRMT R11, R164, 0x8880, RZ ;  /* 0x00008880a40b7816 */ /* 0x002fca00000000ff */
[----:B------:R-:W-:-:S07]  /*3a10*/  IMAD R10, R11, R152, RZ ;  /* 0x000000980b0a7224 */ /* 0x000fce00078e02ff */
.L_x_111:
[----:B------:R-:W-:Y:S05]  /*3a20*/  BSYNC B1 ;  /* 0x0000000000017941 */ /* 0x000fea0003800000 */
.L_x_110:
[----:B-1----:R-:W-:Y:S01]  /*3a30*/  @!P5 IMAD R11, R60, R153, R10 ;  /* 0x000000993c0bd224 */ /* 0x002fe200078e020a */
[----:B------:R-:W-:Y:S04]  /*3a40*/  BSSY B1, `(.L_x_112) ;  /* 0x0000006000017945 */ /* 0x000fe80003800000 */
[----:B------:R1:W-:Y:S01]  /*3a50*/  @!P5 STG.E.U8 desc[UR36][R4.64+0x48], R11 ;  /* 0x0000480b0400d986 */ /* 0x0003e2000c101124 */
[----:B------:R-:W-:Y:S05]  /*3a60*/  @P2 BRA `(.L_x_113) ;  /* 0x00000000000c2947 */ /* 0x000fea0003800000 */
[----:B------:R-:W1:Y:S02]  /*3a70*/  LDG.E.U8 R164, desc[UR36][R2.64+0x49] ;  /* 0x0000492402a47981 */ /* 0x000e64000c1e1100 */
[----:B-1----:R-:W-:-:S05]  /*3a80*/  PRMT R11, R164, 0x8880, RZ ;  /* 0x00008880a40b7816 */ /* 0x002fca00000000ff */
[----:B------:R-:W-:-:S07]  /*3a90*/  IMAD R10, R11, R152, RZ ;  /* 0x000000980b0a7224 */ /* 0x000fce00078e02ff */
.L_x_113:
[----:B------:R-:W-:Y:S05]  /*3aa0*/  BSYNC B1 ;  /* 0x0000000000017941 */ /* 0x000fea0003800000 */
.L_x_112:
        /* <DEDUP_REMOVED lines=11> */
.L_x_115:
[----:B------:R-:W-:Y:S05]  /*3b60*/  BSYNC B1 ;  /* 0x0000000000017941 */ /* 0x000fea0003800000 */
.L_x_114:
[----:B-1----:R-:W-:Y:S01]  /*3b70*/  @!P4 IMAD R11, R62, R153, R10 ;  /* 0x000000993e0bc224 */ /* 0x002fe200078e020a */
[----:B------:R-:W-:Y:S04]  /*3b80*/  BSSY B1, `(.L_x_116) ;  /* 0x0000006000017945 */ /* 0x000fe80003800000 */
[----:B------:R1:W-:Y:S01]  /*3b90*/  @!P4 STG.E.U8 desc[UR36][R6.64+0x48], R11 ;  /* 0x0000480b0600c986 */ /* 0x0003e2000c101124 */
[----:B------:R-:W-:Y:S05]  /*3ba0*/  @P3 BRA `(.L_x_117) ;  /* 0x00000000000c3947 */ /* 0x000fea0003800000 */
[----:B------:R-:W1:Y:S02]  /*3bb0*/  LDG.E.U8 R164, desc[UR36][R8.64+0x49] ;  /* 0x0000492408a47981 */ /* 0x000e64000c1e1100 */
[----:B-1----:R-:W-:-:S05]  /*3bc0*/  PRMT R11, R164, 0x8880, RZ ;  /* 0x00008880a40b7816 */ /* 0x002fca00000000ff */
[----:B------:R-:W-:-:S07]  /*3bd0*/  IMAD R10, R11, R152, RZ ;  /* 0x000000980b0a7224 */ /* 0x000fce00078e02ff */
.L_x_117:
[----:B------:R-:W-:Y:S05]  /*3be0*/  BSYNC B1 ;  /* 0x0000000000017941 */ /* 0x000fea0003800000 */
.L_x_116:
[----:B------:R-:W-:Y:S01]  /*3bf0*/  @!P3 IMAD R63, R63, R153, R10 ;  /* 0x000000993f3fb224 */ /* 0x000fe200078e020a */
[----:B------:R-:W-:Y:S04]  /*3c00*/  BSSY B1, `(.L_x_118) ;  /* 0x0000006000017945 */ /* 0x000fe80003800000 */
[----:B------:R0:W-:Y:S01]  /*3c10*/  @!P3 STG.E.U8 desc[UR36][R6.64+0x49], R63 ;  /* 0x0000493f0600b986 */ /* 0x0001e2000c101124 */
[----:B------:R-:W-:Y:S05]  /*3c20*/  @P5 BRA `(.L_x_119) ;  /* 0x00000000000c5947 */ /* 0x000fea0003800000 */
[----:B------:R-:W1:Y:S02]  /*3c30*/  LDG.E.U8 R164, desc[UR36][R2.64+0x50] ;  /* 0x0000502402a47981 */ /* 0x000e64000c1e1100 */
[----:B-1----:R-:W-:-:S05]  /*3c40*/  PRMT R11, R164, 0x8880, RZ ;  /* 0x00008880a40b7816 */ /* 0x002fca00000000ff */
[----:B------:R-:W-:-:S07]  /*3c50*/  IMAD R10, R11, R152, RZ ;  /* 0x000000980b0a7224 */ /* 0x000fce00078e02ff */
.L_x_119:
[----:B------:R-:W-:Y:S05]  /*3c60*/  BSYNC B1 ;  /* 0x0000000000017941 */ /* 0x000fea0003800000 */
.L_x_118:
[----:B-1----:R-:W-:Y:S01]  /*3c70*/  @!P5 IMAD R11, R64, R153, R10 ;  /* 0x00000099400bd224 */ /* 0x002fe200078e020a */
[----:B------:R-:W-:Y:S04]  /*3c80*/  BSSY B1, `(.L_x_120) ;  /* 0x0000006000017945 */ /* 0x000fe80003800000 */
[----:B------:R1:W-:Y:S01]  /*3c90*/  @!P5 STG.E.U8 desc[UR36][R4.64+0x50], R11 ;  /* 0x0000500b0400d986 */ /* 0x0003e2000c101124 */
[----:B------:R-:W-:Y:S05]  /*3ca0*/  @P2 BRA `(.L_x_121) ;  /* 0x00000000000c2947 */ /* 0x000fea0003800000 */
[----:B------:R-:W1:Y:S02]  /*3cb0*/  LDG.E.U8 R164, desc[UR36][R2.64+0x51] ;  /* 0x0000512402a47981 */ /* 0x000e64000c1e1100 */
[----:B-1----:R-:W-:-:S05]  /*3cc0*/  PRMT R11, R164, 0x8880, RZ ;  /* 0x00008880a40b7816 */ /* 0x002fca00000000ff */
[----:B------:R-:W-:-:S07]  /*3cd0*/  IMAD R10, R11, R152, RZ ;  /* 0x000000980b0a7224 */ /* 0x000fce00078e02ff */
.L_x_121:
[----:B------:R-:W-:Y:S05]  /*3ce0*/  BSYNC B1 ;  /* 0x0000000000017941 */ /* 0x000fea0003800000 */
.L_x_120:
        /* <DEDUP_REMOVED lines=11> */
.L_x_123:
[----:B------:R-:W-:Y:S05]  /*3da0*/  BSYNC B1 ;  /* 0x0000000000017941 */ /* 0x000fea0003800000 */
.L_x_122:
[----:B-1----:R-:W-:Y:S01]  /*3db0*/  @!P4 IMAD R11, R66, R153, R10 ;  /* 0x00000099420bc224 */ /* 0x002fe200078e020a */
[----:B------:R-:W-:Y:S04]  /*3dc0*/  BSSY B1, `(.L_x_124) ;  /* 0x0000006000017945 */ /* 0x000fe80003800000 */
[----:B------:R1:W-:Y:S01]  /*3dd0*/  @!P4 STG.E.U8 desc[UR36][R6.64+0x50], R11 ;  /* 0x0000500b0600c986 */ /* 0x0003e2000c101124 */
[----:B------:R-:W-:Y:S05]  /*3de0*/  @P3 BRA `(.L_x_125) ;  /* 0x00000000000c3947 */ /* 0x000fea0003800000 */
[----:B------:R-:W1:Y:S02]  /*3df0*/  LDG.E.U8 R164, desc[UR36][R8.64+0x51] ;  /* 0x0000512408a47981 */ /* 0x000e64000c1e1100 */
[----:B-1----:R-:W-:-:S05]  /*3e00*/  PRMT R11, R164, 0x8880, RZ ;  /* 0x00008880a40b7816 */ /* 0x002fca00000000ff */
[----:B------:R-:W-:-:S07]  /*3e10*/  IMAD R10, R11, R152, RZ ;  /* 0x000000980b0a7224 */ /* 0x000fce00078e02ff */
.L_x_125:
[----:B------:R-:W-:Y:S05]  /*3e20*/  BSYNC B1 ;  /* 0x0000000000017941 */ /* 0x000fea0003800000 */
.L_x_124:
[----:B------:R-:W-:Y:S01]  /*3e30*/  @!P3 IMAD R67, R67, R153, R10 ;  /* 0x000000994343b224 */ /* 0x000fe200078e020a */
[----:B------:R-:W-:Y:S04]  /*3e40*/  BSSY B1, `(.L_x_126) ;  /* 0x0000006000017945 */ /* 0x000fe80003800000 */
[----:B------:R0:W-:Y:S01]  /*3e50*/  @!P3 STG.E.U8 desc[UR36][R6.64+0x51], R67 ;  /* 0x000051430600b986 */ /* 0x0001e2000c101124 */
[----:B------:R-:W-:Y:S05]  /*3e60*/  @P5 BRA `(.L_x_127) ;  /* 0x00000000000c5947 */ /* 0x000fea0003800000 */
[----:B------:R-:W1:Y:S02]  /*3e70*/  LDG.E.U8 R164, desc[UR36][R2.64+0x58] ;  /* 0x0000582402a47981 */ /* 0x000e64000c1e1100 */
[----:B-1----:R-:W-:-:S05]  /*3e80*/  PRMT R11, R164, 0x8880, RZ ;  /* 0x00008880a40b7816 */ /* 0x002fca00000000ff */
[----:B------:R-:W-:-:S07]  /*3e90*/  IMAD R10, R11, R152, RZ ;  /* 0x000000980b0a7224 */ /* 0x000fce00078e02ff */
.L_x_127:
[----:B------:R-:W-:Y:S05]  /*3ea0*/  BSYNC B1 ;  /* 0x0000000000017941 */ /* 0x000fea0003800000 */
.L_x_126:
[----:B-1----:R-:W-:Y:S01]  /*3eb0*/  @!P5 IMAD R11, R68, R153, R10 ;  /* 0x00000099440bd224 */ /* 0x002fe200078e020a */
[----:B------:R-:W-:Y:S04]  /*3ec0*/  BSSY B1, `(.L_x_128) ;  /* 0x0000006000017945 */ /* 0x000fe80003800000 */
[----:B------:R1:W-:Y:S01]  /*3ed0*/  @!P5 STG.E.U8 desc[UR36][R4.64+0x58], R11 ;  /* 0x0000580b0400d986 */ /* 0x0003e2000c101124 */
[----:B------:R-:W-:Y:S05]  /*3ee0*/  @P2 BRA `(.L_x_129) ;  /* 0x00000000000c2947 */ /* 0x000fea0003800000 */
[----:B------:R-:W1:Y:S02]  /*3ef0*/  LDG.E.U8 R164, desc[UR36][R2.64+0x59] ;  /* 0x0000592402a47981 */ /* 0x000e64000c1e1100 */
[----:B-1----:R-:W-:-:S05]  /*3f00*/  PRMT R11, R164, 0x8880, RZ ;  /* 0x00008880a40b7816 */ /* 0x002fca00000000ff */
[----:B------:R-:W-:-:S07]  /*3f10*/  IMAD R10, R11, R152, RZ ;  /* 0x000000980b0a7224 */ /* 0x000fce00078e02ff */
.L_x_129:
[----:B------:R-:W-:Y:S05]  /*3f20*/  BSYNC B1 ;  /* 0x0000000000017941 */ /* 0x000fea0003800000 */
.L_x_128:
        /* <DEDUP_REMOVED lines=11> */
.L_x_131:
[----:B------:R-:W-:Y:S05]  /*3fe0*/  BSYNC B1 ;  /* 0x0000000000017941 */ /* 0x000fea0003800000 */
.L_x_130:
[----:B-1----:R-:W-:Y:S01]  /*3ff0*/  @!P4 IMAD R11, R70, R153, R10 ;  /* 0x00000099460bc224 */ /* 0x002fe200078e020a */
[----:B------:R-:W-:Y:S04]  /*4000*/  BSSY B1, `(.L_x_132) ;  /* 0x0000006000017945 */ /* 0x000fe80003800000 */
[----:B------:R1:W-:Y:S01]  /*4010*/  @!P4 STG.E.U8 desc[UR36][R6.64+0x58], R11 ;  /* 0x0000580b0600c986 */ /* 0x0003e2000c101124 */
[----:B------:R-:W-:Y:S05]  /*4020*/  @P3 BRA `(.L_x_133) ;  /* 0x00000000000c3947 */ /* 0x000fea0003800000 */
[----:B------:R-:W1:Y:S02]  /*4030*/  LDG.E.U8 R164, desc[UR36][R8.64+0x59] ;  /* 0x0000592408a47981 */ /* 0x000e64000c1e1100 */
[----:B-1----:R-:W-:-:S05]  /*4040*/  PRMT R11, R164, 0x8880, RZ ;  /* 0x00008880a40b7816 */ /* 0x002fca00000000ff */
[----:B------:R-:W-:-:S07]  /*4050*/  IMAD R10, R11, R152, RZ ;  /* 0x000000980b0a7224 */ /* 0x000fce00078e02ff */
.L_x_133:
[----:B------:R-:W-:Y:S05]  /*4060*/  BSYNC B1 ;  /* 0x0000000000017941 */ /* 0x000fea0003800000 */
.L_x_132:
[----:B------:R-:W-:Y:S01]  /*4070*/  @!P3 IMAD R71, R71, R153, R10 ;  /* 0x000000994747b224 */ /* 0x000fe200078e020a */
[----:B------:R-:W-:Y:S04]  /*4080*/  BSSY B1, `(.L_x_134) ;  /* 0x0000006000017945 */ /* 0x000fe80003800000 */
[----:B------:R0:W-:Y:S01]  /*4090*/  @!P3 STG.E.U8 desc[UR36][R6.64+0x59], R71 ;  /* 0x000059470600b986 */ /* 0x0001e2000c101124 */
[----:B------:R-:W-:Y:S05]  /*40a0*/  @P5 BRA `(.L_x_135) ;  /* 0x00000000000c5947 */ /* 0x000fea0003800000 */
[----:B------:R-:W1:Y:S02]  /*40b0*/  LDG.E.U8 R164, desc[UR36][R2.64+0x60] ;  /* 0x0000602402a47981 */ /* 0x000e64000c1e1100 */
[----:B-1----:R-:W-:-:S05]  /*40c0*/  PRMT R11, R164, 0x8880, RZ ;  /* 0x00008880a40b7816 */ /* 0x002fca00000000ff */
[----:B------:R-:W-:-:S07]  /*40d0*/  IMAD R10, R11, R152, RZ ;  /* 0x000000980b0a7224 */ /* 0x000fce00078e02ff */
.L_x_135:
[----:B------:R-:W-:Y:S05]  /*40e0*/  BSYNC B1 ;  /* 0x0000000000017941 */ /* 0x000fea0003800000 */
.L_x_134:
[----:B-1----:R-:W-:Y:S01]  /*40f0*/  @!P5 IMAD R11, R72, R153, R10 ;  /* 0x00000099480bd224 */ /* 0x002fe200078e020a */
[----:B------:R-:W-:Y:S04]  /*4100*/  BSSY B1, `(.L_x_136) ;  /* 0x0000006000017945 */ /* 0x000fe80003800000 */
[----:B------:R1:W-:Y:S01]  /*4110*/  @!P5 STG.E.U8 desc[UR36][R4.64+0x60], R11 ;  /* 0x0000600b0400d986 */ /* 0x0003e2000c101124 */
[----:B------:R-:W-:Y:S05]  /*4120*/  @P2 BRA `(.L_x_137) ;  /* 0x00000000000c2947 */ /* 0x000fea0003800000 */
[----:B------:R-:W1:Y:S02]  /*4130*/  LDG.E.U8 R164, desc[UR36][R2.64+0x61] ;  /* 0x0000612402a47981 */ /* 0x000e64000c1e1100 */
[----:B-1----:R-:W-:-:S05]  /*4140*/  PRMT R11, R164, 0x8880, RZ ;  /* 0x00008880a40b7816 */ /* 0x002fca00000000ff */
[----:B------:R-:W-:-:S07]  /*4150*/  IMAD R10, R11, R152, RZ ;  /* 0x000000980b0a7224 */ /* 0x000fce00078e02ff */
.L_x_137:
[----:B------:R-:W-:Y:S05]  /*4160*/  BSYNC B1 ;  /* 0x0000000000017941 */ /* 0x000fea0003800000 */
.L_x_136:
        /* <DEDUP_REMOVED lines=11> */
.L_x_139:
[----:B------:R-:W-:Y:S05]  /*4220*/  BSYNC B1 ;  /* 0x0000000000017941 */ /* 0x000fea0003800000 */
.L_x_138:
[----:B-1----:R-:W-:Y:S01]  /*4230*/  @!P4 IMAD R11, R74, R153, R10 ;  /* 0x000000994a0bc224 */ /* 0x002fe200078e020a */
[----:B------:R-:W-:Y:S04]  /*4240*/  BSSY B1, `(.L_x_140) ;  /* 0x0000006000017945 */ /* 0x000fe80003800000 */
[----:B------:R1:W-:Y:S01]  /*4250*/  @!P4 STG.E.U8 desc[UR36][R6.64+0x60], R11 ;  /* 0x0000600b0600c986 */ /* 0x0003e2000c101124 */
[----:B------:R-:W-:Y:S05]  /*4260*/  @P3 BRA `(.L_x_141) ;  /* 0x00000000000c3947 */ /* 0x000fea0003800000 */
[----:B------:R-:W1:Y:S02]  /*4270*/  LDG.E.U8 R164, desc[UR36][R8.64+0x61] ;  /* 0x0000612408a47981 */ /* 0x000e64000c1e1100 */
[----:B-1----:R-:W-:-:S05]  /*4280*/  PRMT R11, R164, 0x8880, RZ ;  /* 0x00008880a40b7816 */ /* 0x002fca00000000ff */
[----:B------:R-:W-:-:S07]  /*4290*/  IMAD R10, R11, R152, RZ ;  /* 0x000000980b0a7224 */ /* 0x000fce00078e02ff */
.L_x_141:
[----:B------:R-:W-:Y:S05]  /*42a0*/  BSYNC B1 ;  /* 0x0000000000017941 */ /* 0x000fea0003800000 */
.L_x_140:
[----:B------:R-:W-:Y:S01]  /*42b0*/  @!P3 IMAD R75, R75, R153, R10 ;  /* 0x000000994b4bb224 */ /* 0x000fe200078e020a */
[----:B------:R-:W-:Y:S04]  /*42c0*/  BSSY B1, `(.L_x_142) ;  /* 0x0000006000017945 */ /* 0x000fe80003800000 */
[----:B------:R0:W-:Y:S01]  /*42d0*/  @!P3 STG.E.U8 desc[UR36][R6.64+0x61], R75 ;  /* 0x0000614b0600b986 */ /* 0x0001e2000c101124 */
[----:B------:R-:W-:Y:S05]  /*42e0*/  @P5 BRA `(.L_x_143) ;  /* 0x00000000000c5947 */ /* 0x000fea0003800000 */
[----:B------:R-:W1:Y:S02]  /*42f0*/  LDG.E.U8 R164, desc[UR36][R2.64+0x68] ;  /* 0x0000682402a47981 */ /* 0x000e64000c1e1100 */
[----:B-1----:R-:W-:-:S05]  /*4300*/  PRMT R11, R164, 0x8880, RZ ;  /* 0x00008880a40b7816 */ /* 0x002fca00000000ff */
[----:B------:R-:W-:-:S07]  /*4310*/  IMAD R10, R11, R152, RZ ;  /* 0x000000980b0a7224 */ /* 0x000fce00078e02ff */
.L_x_143:
[----:B------:R-:W-:Y:S05]  /*4320*/  BSYNC B1 ;  /* 0x0000000000017941 */ /* 0x000fea0003800000 */
.L_x_142:
[----:B-1----:R-:W-:Y:S01]  /*4330*/  @!P5 IMAD R11, R76, R153, R10 ;  /* 0x000000994c0bd224 */ /* 0x002fe200078e020a */
[----:B------:R-:W-:Y:S04]  /*4340*/  BSSY B1, `(.L_x_144) ;  /* 0x0000006000017945 */ /* 0x000fe80003800000 */
[----:B------:R1:W-:Y:S01]  /*4350*/  @!P5 STG.E.U8 desc[UR36][R4.64+0x68], R11 ;  /* 0x0000680b0400d986 */ /* 0x0003e2000c101124 */
[----:B------:R-:W-:Y:S05]  /*4360*/  @P2 BRA `(.L_x_145) ;  /* 0x00000000000c2947 */ /* 0x000fea0003800000 */
[----:B------:R-:W1:Y:S02]  /*4370*/  LDG.E.U8 R164, desc[UR36][R2.64+0x69] ;  /* 0x0000692402a47981 */ /* 0x000e64000c1e1100 */
[----:B-1----:R-:W-:-:S05]  /*4380*/  PRMT R11, R164, 0x8880, RZ ;  /* 0x00008880a40b7816 */ /* 0x002fca00000000ff */
[----:B------:R-:W-:-:S07]  /*4390*/  IMAD R10, R11, R152, RZ ;  /* 0x000000980b0a7224 */ /* 0x000fce00078e02ff */
.L_x_145:
[----:B------:R-:W-:Y:S05]  /*43a0*/  BSYNC B1 ;  /* 0x0000000000017941 */ /* 0x000fea0003800000 */
.L_x_144:
        /* <DEDUP_REMOVED lines=11> */
.L_x_147:
[----:B------:R-:W-:Y:S05]  /*4460*/  BSYNC B1 ;  /* 0x0000000000017941 */ /* 0x000fea0003800000 */
.L_x_146:
[----:B-1----:R-:W-:Y:S01]  /*4470*/  @!P4 IMAD R11, R78, R153, R10 ;  /* 0x000000994e0bc224 */ /* 0x002fe200078e020a */
[----:B------:R-:W-:Y:S04]  /*4480*/  BSSY B1, `(.L_x_148) ;  /* 0x0000006000017945 */ /* 0x000fe80003800000 */
[----:B------:R1:W-:Y:S01]  /*4490*/  @!P4 STG.E.U8 desc[UR36][R6.64+0x68], R11 ;  /* 0x0000680b0600c986 */ /* 0x0003e2000c101124 */
[----:B------:R-:W-:Y:S05]  /*44a0*/  @P3 BRA `(.L_x_149) ;  /* 0x00000000000c3947 */ /* 0x000fea0003800000 */
[----:B------:R-:W1:Y:S02]  /*44b0*/  LDG.E.U8 R164, desc[UR36][R8.64+0x69] ;  /* 0x0000692408a47981 */ /* 0x000e64000c1e1100 */
[----:B-1----:R-:W-:-:S05]  /*44c0*/  PRMT R11, R164, 0x8880, RZ ;  /* 0x00008880a40b7816 */ /* 0x002fca00000000ff */
[----:B------:R-:W-:-:S07]  /*44d0*/  IMAD R10, R11, R152, RZ ;  /* 0x000000980b0a7224 */ /* 0x000fce00078e02ff */
.L_x_149:
[----:B------:R-:W-:Y:S05]  /*44e0*/  BSYNC B1 ;  /* 0x0000000000017941 */ /* 0x000fea0003800000 */
.L_x_148:
[----:B------:R-:W-:Y:S01]  /*44f0*/  @!P3 IMAD R79, R79, R153, R10 ;  /* 0x000000994f4fb224 */ /* 0x000fe200078e020a */
[----:B------:R-:W-:Y:S04]  /*4500*/  BSSY B1, `(.L_x_150) ;  /* 0x0000006000017945 */ /* 0x000fe80003800000 */
[----:B------:R0:W-:Y:S01]  /*4510*/  @!P3 STG.E.U8 desc[UR36][R6.64+0x69], R79 ;  /* 0x0000694f0600b986 */ /* 0x0001e2000c101124 */
[----:B------:R-:W-:Y:S05]  /*4520*/  @P5 BRA `(.L_x_151) ;  /* 0x00000000000c5947 */ /* 0x000fea0003800000 */
[----:B------:R-:W1:Y:S02]  /*4530*/  LDG.E.U8 R164, desc[UR36][R2.64+0x70] ;  /* 0x0000702402a47981 */ /* 0x000e64000c1e1100 */
[----:B-1----:R-:W-:-:S05]  /*4540*/  PRMT R11, R164, 0x8880, RZ ;  /* 0x00008880a40b7816 */ /* 0x002fca00000000ff */
[----:B------:R-:W-:-:S07]  /*4550*/  IMAD R10, R11, R152, RZ ;  /* 0x000000980b0a7224 */ /* 0x000fce00078e02ff */
.L_x_151:
[----:B------:R-:W-:Y:S05]  /*4560*/  BSYNC B1 ;  /* 0x0000000000017941 */ /* 0x000fea0003800000 */
.L_x_150:
[----:B-1----:R-:W-:Y:S01]  /*4570*/  @!P5 IMAD R11, R80, R153, R10 ;  /* 0x00000099500bd224 */ /* 0x002fe200078e020a */
[----:B------:R-:W-:Y:S04]  /*4580*/  BSSY B1, `(.L_x_152) ;  /* 0x0000006000017945 */ /* 0x000fe80003800000 */
[----:B------:R1:W-:Y:S01]  /*4590*/  @!P5 STG.E.U8 desc[UR36][R4.64+0x70], R11 ;  /* 0x0000700b0400d986 */ /* 0x0003e2000c101124 */
[----:B------:R-:W-:Y:S05]  /*45a0*/  @P2 BRA `(.L_x_153) ;  /* 0x00000000000c2947 */ /* 0x000fea0003800000 */
[----:B------:R-:W1:Y:S02]  /*45b0*/  LDG.E.U8 R164, desc[UR36][R2.64+0x71] ;  /* 0x0000712402a47981 */ /* 0x000e64000c1e1100 */
[----:B-1----:R-:W-:-:S05]  /*45c0*/  PRMT R11, R164, 0x8880, RZ ;  /* 0x00008880a40b7816 */ /* 0x002fca00000000ff */
[----:B------:R-:W-:-:S07]  /*45d0*/  IMAD R10, R11, R152, RZ ;  /* 0x000000980b0a7224 */ /* 0x000fce00078e02ff */
.L_x_153:
[----:B------:R-:W-:Y:S05]  /*45e0*/  BSYNC B1 ;  /* 0x0000000000017941 */ /* 0x000fea0003800000 */
.L_x_152:
        /* <DEDUP_REMOVED lines=11> */
.L_x_155:
[----:B------:R-:W-:Y:S05]  /*46a0*/  BSYNC B1 ;  /* 0x0000000000017941 */ /* 0x000fea0003800000 */
.L_x_154:
[----:B-1----:R-:W-:Y:S01]  /*46b0*/  @!P4 IMAD R11, R82, R153, R10 ;  /* 0x00000099520bc224 */ /* 0x002fe200078e020a */
[----:B------:R-:W-:Y:S04]  /*46c0*/  BSSY B1, `(.L_x_156) ;  /* 0x0000006000017945 */ /* 0x000fe80003800000 */
[----:B------:R1:W-:Y:S01]  /*46d0*/  @!P4 STG.E.U8 desc[UR36][R6.64+0x70], R11 ;  /* 0x0000700b0600c986 */ /* 0x0003e2000c101124 */
[----:B------:R-:W-:Y:S05]  /*46e0*/  @P3 BRA `(.L_x_157) ;  /* 0x00000000000c3947 */ /* 0x000fea0003800000 */
[----:B------:R-:W1:Y:S02]  /*46f0*/  LDG.E.U8 R164, desc[UR36][R8.64+0x71] ;  /* 0x0000712408a47981 */ /* 0x000e64000c1e1100 */
[----:B-1----:R-:W-:-:S05]  /*4700*/  PRMT R11, R164, 0x8880, RZ ;  /* 0x00008880a40b7816 */ /* 0x002fca00000000ff */
[----:B------:R-:W-:-:S07]  /*4710*/  IMAD R10, R11, R152, RZ ;  /* 0x000000980b0a7224 */ /* 0x000fce00078e02ff */
.L_x_157:
[----:B------:R-:W-:Y:S05]  /*4720*/  BSYNC B1 ;  /* 0x0000000000017941 */ /* 0x000fea0003800000 */
.L_x_156:
[----:B------:R-:W-:Y:S01]  /*4730*/  @!P3 IMAD R83, R83, R153, R10 ;  /* 0x000000995353b224 */ /* 0x000fe200078e020a */
[----:B------:R-:W-:Y:S04]  /*4740*/  BSSY B1, `(.L_x_158) ;  /* 0x0000006000017945 */ /* 0x000fe80003800000 */
[----:B------:R0:W-:Y:S01]  /*4750*/  @!P3 STG.E.U8 desc[UR36][R6.64+0x71], R83 ;  /* 0x000071530600b986 */ /* 0x0001e2000c101124 */
[----:B------:R-:W-:Y:S05]  /*4760*/  @P5 BRA `(.L_x_159) ;  /* 0x00000000000c5947 */ /* 0x000fea0003800000 */
[----:B------:R-:W1:Y:S02]  /*4770*/  LDG.E.U8 R164, desc[UR36][R2.64+0x78] ;  /* 0x0000782402a47981 */ /* 0x000e64000c1e1100 */
[----:B-1----:R-:W-:-:S05]  /*4780*/  PRMT R11, R164, 0x8880, RZ ;  /* 0x00008880a40b7816 */ /* 0x002fca00000000ff */
[----:B------:R-:W-:-:S07]  /*4790*/  IMAD R10, R11, R152, RZ ;  /* 0x000000980b0a7224 */ /* 0x000fce00078e02ff */
.L_x_159:
[----:B------:R-:W-:Y:S05]  /*47a0*/  BSYNC B1 ;  /* 0x0000000000017941 */ /* 0x000fea0003800000 */
.L_x_158:
[----:B-1----:R-:W-:Y:S01]  /*47b0*/  @!P5 IMAD R11, R84, R153, R10 ;  /* 0x00000099540bd224 */ /* 0x002fe200078e020a */
[----:B------:R-:W-:Y:S04]  /*47c0*/  BSSY B1, `(.L_x_160) ;  /* 0x0000006000017945 */ /* 0x000fe80003800000 */
[----:B------:R1:W-:Y:S01]  /*47d0*/  @!P5 STG.E.U8 desc[UR36][R4.64+0x78], R11 ;  /* 0x0000780b0400d986 */ /* 0x0003e2000c101124 */
[----:B------:R-:W-:Y:S05]  /*47e0*/  @P2 BRA `(.L_x_161) ;  /* 0x00000000000c2947 */ /* 0x000fea0003800000 */
[----:B------:R-:W1:Y:S02]  /*47f0*/  LDG.E.U8 R164, desc[UR36][R2.64+0x79] ;  /* 0x0000792402a47981 */ /* 0x000e64000c1e1100 */
[----:B-1----:R-:W-:-:S05]  /*4800*/  PRMT R11, R164, 0x8880, RZ ;  /* 0x00008880a40b7816 */ /* 0x002fca00000000ff */
[----:B------:R-:W-:-:S07]  /*4810*/  IMAD R10, R11, R152, RZ ;  /* 0x000000980b0a7224 */ /* 0x000fce00078e02ff */
.L_x_161:
[----:B------:R-:W-:Y:S05]  /*4820*/  BSYNC B1 ;  /* 0x0000000000017941 */ /* 0x000fea0003800000 */
.L_x_160:
        /* <DEDUP_REMOVED lines=11> */
.L_x_163:
[----:B------:R-:W-:Y:S05]  /*48e0*/  BSYNC B1 ;  /* 0x0000000000017941 */ /* 0x000fea0003800000 */
.L_x_162:
[----:B-1----:R-:W-:Y:S01]  /*48f0*/  @!P4 IMAD R11, R86, R153, R10 ;  /* 0x00000099560bc224 */ /* 0x002fe200078e020a */
[----:B------:R-:W-:Y:S04]  /*4900*/  BSSY B1, `(.L_x_164) ;  /* 0x0000006000017945 */ /* 0x000fe80003800000 */
[----:B------:R1:W-:Y:S01]  /*4910*/  @!P4 STG.E.U8 desc[UR36][R6.64+0x78], R11 ;  /* 0x0000780b0600c986 */ /* 0x0003e2000c101124 */
[----:B------:R-:W-:Y:S05]  /*4920*/  @P3 BRA `(.L_x_165) ;  /* 0x00000000000c3947 */ /* 0x000fea0003800000 */
[----:B------:R-:W1:Y:S02]  /*4930*/  LDG.E.U8 R164, desc[UR36][R8.64+0x79] ;  /* 0x0000792408a47981 */ /* 0x000e64000c1e1100 */
[----:B-1----:R-:W-:-:S05]  /*4940*/  PRMT R11, R164, 0x8880, RZ ;  /* 0x00008880a40b7816 */ /* 0x002fca00000000ff */
[----:B------:R-:W-:-:S07]  /*4950*/  IMAD R10, R11, R152, RZ ;  /* 0x000000980b0a7224 */ /* 0x000fce00078e02ff */
.L_x_165:
[----:B------:R-:W-:Y:S05]  /*4960*/  BSYNC B1 ;  /* 0x0000000000017941 */ /* 0x000fea0003800000 */
.L_x_164:
[----:B------:R-:W-:Y:S01]  /*4970*/  @!P3 IMAD R87, R87, R153, R10 ;  /* 0x000000995757b224 */ /* 0x000fe200078e020a */
[----:B------:R-:W-:Y:S04]  /*4980*/  BSSY B1, `(.L_x_166) ;  /* 0x0000006000017945 */ /* 0x000fe80003800000 */
[----:B------:R0:W-:Y:S01]  /*4990*/  @!P3 STG.E.U8 desc[UR36][R6.64+0x79], R87 ;  /* 0x000079570600b986 */ /* 0x0001e2000c101124 */
[----:B------:R-:W-:Y:S05]  /*49a0*/  @P5 BRA `(.L_x_167) ;  /* 0x00000000000c5947 */ /* 0x000fea0003800000 */
[----:B------:R-:W1:Y:S02]  /*49b0*/  LDG.E.U8 R164, desc[UR36][R2.64+0x80] ;  /* 0x0000802402a47981 */ /* 0x000e64000c1e1100 */
[----:B-1----:R-:W-:-:S05]  /*49c0*/  PRMT R11, R164, 0x8880, RZ ;  /* 0x00008880a40b7816 */ /* 0x002fca00000000ff */
[----:B------:R-:W-:-:S07]  /*49d0*/  IMAD R10, R11, R152, RZ ;  /* 0x000000980b0a7224 */ /* 0x000fce00078e02ff */
.L_x_167:
[----:B------:R-:W-:Y:S05]  /*49e0*/  BSYNC B1 ;  /* 0x0000000000017941 */ /* 0x000fea0003800000 */
.L_x_166:
[----:B-1----:R-:W-:Y:S01]  /*49f0*/  @!P5 IMAD R11, R88, R153, R10 ;  /* 0x00000099580bd224 */ /* 0x002fe200078e020a */
[----:B------:R-:W-:Y:S04]  /*4a00*/  BSSY B1, `(.L_x_168) ;  /* 0x0000006000017945 */ /* 0x000fe80003800000 */
[----:B------:R1:W-:Y:S01]  /*4a10*/  @!P5 STG.E.U8 desc[UR36][R4.64+0x80], R11 ;  /* 0x0000800b0400d986 */ /* 0x0003e2000c101124 */
[----:B------:R-:W-:Y:S05]  /*4a20*/  @P2 BRA `(.L_x_169) ;  /* 0x00000000000c2947 */ /* 0x000fea0003800000 */
[----:B------:R-:W1:Y:S02]  /*4a30*/  LDG.E.U8 R164, desc[UR36][R2.64+0x81] ;  /* 0x0000812402a47981 */ /* 0x000e64000c1e1100 */
[----:B-1----:R-:W-:-:S05]  /*4a40*/  PRMT R11, R164, 0x8880, RZ ;  /* 0x00008880a40b7816 */ /* 0x002fca00000000ff */
[----:B------:R-:W-:-:S07]  /*4a50*/  IMAD R10, R11, R152, RZ ;  /* 0x000000980b0a7224 */ /* 0x000fce00078e02ff */
.L_x_169:
[----:B------:R-:W-:Y:S05]  /*4a60*/  BSYNC B1 ;  /* 0x0000000000017941 */ /* 0x000fea0003800000 */
.L_x_168:
        /* <DEDUP_REMOVED lines=11> */
.L_x_171:
[----:B------:R-:W-:Y:S05]  /*4b20*/  BSYNC B1 ;  /* 0x0000000000017941 */ /* 0x000fea0003800000 */
.L_x_170:
[----:B-1----:R-:W-:Y:S01]  /*4b30*/  @!P4 IMAD R11, R90, R153, R10 ;  /* 0x000000995a0bc224 */ /* 0x002fe200078e020a */
[----:B------:R-:W-:Y:S04]  /*4b40*/  BSSY B1, `(.L_x_172) ;  /* 0x0000006000017945 */ /* 0x000fe80003800000 */
[----:B------:R1:W-:Y:S01]  /*4b50*/  @!P4 STG.E.U8 desc[UR36][R6.64+0x80], R11 ;  /* 0x0000800b0600c986 */ /* 0x0003e2000c101124 */
[----:B------:R-:W-:Y:S05]  /*4b60*/  @P3 BRA `(.L_x_173) ;  /* 0x00000000000c3947 */ /* 0x000fea0003800000 */
[----:B------:R-:W1:Y:S02]  /*4b70*/  LDG.E.U8 R164, desc[UR36][R8.64+0x81] ;  /* 0x0000812408a47981 */ /* 0x000e64000c1e1100 */
[----:B-1----:R-:W-:-:S05]  /*4b80*/  PRMT R11, R164, 0x8880, RZ ;  /* 0x00008880a40b7816 */ /* 0x002fca00000000ff */
[----:B------:R-:W-:-:S07]  /*4b90*/  IMAD R10, R11, R152, RZ ;  /* 0x000000980b0a7224 */ /* 0x000fce00078e02ff */
.L_x_173:
[----:B------:R-:W-:Y:S05]  /*4ba0*/  BSYNC B1 ;  /* 0x0000000000017941 */ /* 0x000fea0003800000 */
.L_x_172:
[----:B------:R-:W-:Y:S01]  /*4bb0*/  @!P3 IMAD R91, R91, R153, R10 ;  /* 0x000000995b5bb224 */ /* 0x000fe200078e020a */
[----:B------:R-:W-:Y:S04]  /*4bc0*/  BSSY B1, `(.L_x_174) ;  /* 0x0000006000017945 */ /* 0x000fe80003800000 */
[----:B------:R0:W-:Y:S01]  /*4bd0*/  @!P3 STG.E.U8 desc[UR36][R6.64+0x81], R91 ;  /* 0x0000815b0600b986 */ /* 0x0001e2000c101124 */
[----:B------:R-:W-:Y:S05]  /*4be0*/  @P5 BRA `(.L_x_175) ;  /* 0x00000000000c5947 */ /* 0x000fea0003800000 */
[----:B------:R-:W1:Y:S02]  /*4bf0*/  LDG.E.U8 R164, desc[UR36][R2.64+0x88] ;  /* 0x0000882402a47981 */ /* 0x000e64000c1e1100 */
[----:B-1----:R-:W-:-:S05]  /*4c00*/  PRMT R11, R164, 0x8880, RZ ;  /* 0x00008880a40b7816 */ /* 0x002fca00000000ff */
[----:B------:R-:W-:-:S07]  /*4c10*/  IMAD R10, R11, R152, RZ ;  /* 0x000000980b0a7224 */ /* 0x000fce00078e02ff */
.L_x_175:
[----:B------:R-:W-:Y:S05]  /*4c20*/  BSYNC B1 ;  /* 0x0000000000017941 */ /* 0x000fea0003800000 */
.L_x_174:
[----:B-1----:R-:W-:Y:S01]  /*4c30*/  @!P5 IMAD R11, R92, R153, R10 ;  /* 0x000000995c0bd224 */ /* 0x002fe200078e020a */
[----:B------:R-:W-:Y:S04]  /*4c40*/  BSSY B1, `(.L_x_176) ;  /* 0x0000006000017945 */ /* 0x000fe80003800000 */
[----:B------:R1:W-:Y:S01]  /*4c50*/  @!P5 STG.E.U8 desc[UR36][R4.64+0x88], R11 ;  /* 0x0000880b0400d986 */ /* 0x0003e2000c101124 */
[----:B------:R-:W-:Y:S05]  /*4c60*/  @P2 BRA `(.L_x_177) ;  /* 0x00000000000c2947 */ /* 0x000fea0003800000 */
[----:B------:R-:W1:Y:S02]  /*4c70*/  LDG.E.U8 R164, desc[UR36][R2.64+0x89] ;  /* 0x0000892402a47981 */ /* 0x000e64000c1e1100 */
[----:B-1----:R-:W-:-:S05]  /*4c80*/  PRMT R11, R164, 0x8880, RZ ;  /* 0x00008880a40b7816 */ /* 0x002fca00000000ff */
[----:B------:R-:W-:-:S07]  /*4c90*/  IMAD R10, R11, R152, RZ ;  /* 0x000000980b0a7224 */ /* 0x000fce00078e02ff */
.L_x_177:
[----:B------:R-:W-:Y:S05]  /*4ca0*/  BSYNC B1 ;  /* 0x0000000000017941 */ /* 0x000fea0003800000 */
.L_x_176:
        /* <DEDUP_REMOVED lines=11> */
.L_x_179:
[----:B------:R-:W-:Y:S05]  /*4d60*/  BSYNC B1 ;  /* 0x0000000000017941 */ /* 0x000fea0003800000 */
.L_x_178:
[----:B-1----:R-:W-:Y:S01]  /*4d70*/  @!P4 IMAD R11, R94, R153, R10 ;  /* 0x000000995e0bc224 */ /* 0x002fe200078e020a */
[----:B------:R-:W-:Y:S04]  /*4d80*/  BSSY B1, `(.L_x_180) ;  /* 0x0000006000017945 */ /* 0x000fe80003800000 */
[----:B------:R1:W-:Y:S01]  /*4d90*/  @!P4 STG.E.U8 desc[UR36][R6.64+0x88], R11 ;  /* 0x0000880b0600c986 */ /* 0x0003e2000c101124 */
[----:B------:R-:W-:Y:S05]  /*4da0*/  @P3 BRA `(.L_x_181) ;  /* 0x00000000000c3947 */ /* 0x000fea0003800000 */
[----:B------:R-:W1:Y:S02]  /*4db0*/  LDG.E.U8 R164, desc[UR36][R8.64+0x89] ;  /* 0x0000892408a47981 */ /* 0x000e64000c1e1100 */
[----:B-1----:R-:W-:-:S05]  /*4dc0*/  PRMT R11, R164, 0x8880, RZ ;  /* 0x00008880a40b7816 */ /* 0x002fca00000000ff */
[----:B------:R-:W-:-:S07]  /*4dd0*/  IMAD R10, R11, R152, RZ ;  /* 0x000000980b0a7224 */ /* 0x000fce00078e02ff */
.L_x_181:
[----:B------:R-:W-:Y:S05]  /*4de0*/  BSYNC B1 ;  /* 0x0000000000017941 */ /* 0x000fea0003800000 */
.L_x_180:
[----:B------:R-:W-:Y:S01]  /*4df0*/  @!P3 IMAD R95, R95, R153, R10 ;  /* 0x000000995f5fb224 */ /* 0x000fe200078e020a */
[----:B------:R-:W-:Y:S04]  /*4e00*/  BSSY B1, `(.L_x_182) ;  /* 0x0000006000017945 */ /* 0x000fe80003800000 */
[----:B------:R0:W-:Y:S01]  /*4e10*/  @!P3 STG.E.U8 desc[UR36][R6.64+0x89], R95 ;  /* 0x0000895f0600b986 */ /* 0x0001e2000c101124 */
[----:B------:R-:W-:Y:S05]  /*4e20*/  @P5 BRA `(.L_x_183) ;  /* 0x00000000000c5947 */ /* 0x000fea0003800000 */
[----:B------:R-:W1:Y:S02]  /*4e30*/  LDG.E.U8 R164, desc[UR36][R2.64+0x90] ;  /* 0x0000902402a47981 */ /* 0x000e64000c1e1100 */
[----:B-1----:R-:W-:-:S05]  /*4e40*/  PRMT R11, R164, 0x8880, RZ ;  /* 0x00008880a40b7816 */ /* 0x002fca00000000ff */
[----:B------:R-:W-:-:S07]  /*4e50*/  IMAD R10, R11, R152, RZ ;  /* 0x000000980b0a7224 */ /* 0x000fce00078e02ff */
.L_x_183:
[----:B------:R-:W-:Y:S05]  /*4e60*/  BSYNC B1 ;  /* 0x0000000000017941 */ /* 0x000fea0003800000 */
.L_x_182:
[----:B-1----:R-:W-:Y:S01]  /*4e70*/  @!P5 IMAD R11, R96, R153, R10 ;  /* 0x00000099600bd224 */ /* 0x002fe200078e020a */
[----:B------:R-:W-:Y:S04]  /*4e80*/  BSSY B1, `(.L_x_184) ;  /* 0x0000006000017945 */ /* 0x000fe80003800000 */
[----:B------:R1:W-:Y:S01]  /*4e90*/  @!P5 STG.E.U8 desc[UR36][R4.64+0x90], R11 ;  /* 0x0000900b0400d986 */ /* 0x0003e2000c101124 */
[----:B------:R-:W-:Y:S05]  /*4ea0*/  @P2 BRA `(.L_x_185) ;  /* 0x00000000000c2947 */ /* 0x000fea0003800000 */
[----:B------:R-:W1:Y:S02]  /*4eb0*/  LDG.E.U8 R164, desc[UR36][R2.64+0x91] ;  /* 0x0000912402a47981 */ /* 0x000e64000c1e1100 */
[----:B-1----:R-:W-:-:S05]  /*4ec0*/  PRMT R11, R164, 0x8880, RZ ;  /* 0x00008880a40b7816 */ /* 0x002fca00000000ff */
[----:B------:R-:W-:-:S07]  /*4ed0*/  IMAD R10, R11, R152, RZ ;  /* 0x000000980b0a7224 */ /* 0x000fce00078e02ff */
.L_x_185:
[----:B------:R-:W-:Y:S05]  /*4ee0*/  BSYNC B1 ;  /* 0x0000000000017941 */ /* 0x000fea0003800000 */
.L_x_184:
        /* <DEDUP_REMOVED lines=11> */
.L_x_187:
[----:B------:R-:W-:Y:S05]  /*4fa0*/  BSYNC B1 ;  /* 0x0000000000017941 */ /* 0x000fea0003800000 */
.L_x_186:
[----:B-1----:R-:W-:Y:S01]  /*4fb0*/  @!P4 IMAD R11, R98, R153, R10 ;  /* 0x00000099620bc224 */ /* 0x002fe200078e020a */
[----:B------:R-:W-:Y:S04]  /*4fc0*/  BSSY B1, `(.L_x_188) ;  /* 0x0000006000017945 */ /* 0x000fe80003800000 */
[----:B------:R1:W-:Y:S01]  /*4fd0*/  @!P4 STG.E.U8 desc[UR36][R6.64+0x90], R11 ;  /* 0x0000900b0600c986 */ /* 0x0003e2000c101124 */
[----:B------:R-:W-:Y:S05]  /*4fe0*/  @P3 BRA `(.L_x_189) ;  /* 0x00000000000c3947 */ /* 0x000fea0003800000 */
[----:B------:R-:W1:Y:S02]  /*4ff0*/  LDG.E.U8 R164, desc[UR36][R8.64+0x91] ;  /* 0x0000912408a47981 */ /* 0x000e64000c1e1100 */
[----:B-1----:R-:W-:-:S05]  /*5000*/  PRMT R11, R164, 0x8880, RZ ;  /* 0x00008880a40b7816 */ /* 0x002fca00000000ff */
[----:B------:R-:W-:-:S07]  /*5010*/  IMAD R10, R11, R152, RZ ;  /* 0x000000980b0a7224 */ /* 0x000fce00078e02ff */
.L_x_189:
[----:B------:R-:W-:Y:S05]  /*5020*/  BSYNC B1 ;  /* 0x0000000000017941 */ /* 0x000fea0003800000 */
.L_x_188:
[----:B------:R-:W-:Y:S01]  /*5030*/  @!P3 IMAD R99, R99, R153, R10 ;  /* 0x000000996363b224 */ /* 0x000fe200078e020a */
[----:B------:R-:W-:Y:S04]  /*5040*/  BSSY B1, `(.L_x_190) ;  /* 0x0000006000017945 */ /* 0x000fe80003800000 */
[----:B------:R0:W-:Y:S01]  /*5050*/  @!P3 STG.E.U8 desc[UR36][R6.64+0x91], R99 ;  /* 0x000091630600b986 */ /* 0x0001e2000c101124 */
[----:B------:R-:W-:Y:S05]  /*5060*/  @P5 BRA `(.L_x_191) ;  /* 0x00000000000c5947 */ /* 0x000fea0003800000 */
[----:B------:R-:W1:Y:S02]  /*5070*/  LDG.E.U8 R164, desc[UR36][R2.64+0x98] ;  /* 0x0000982402a47981 */ /* 0x000e64000c1e1100 */
[----:B-1----:R-:W-:-:S05]  /*5080*/  PRMT R11, R164, 0x8880, RZ ;  /* 0x00008880a40b7816 */ /* 0x002fca00000000ff */
[----:B------:R-:W-:-:S07]  /*5090*/  IMAD R10, R11, R152, RZ ;  /* 0x000000980b0a7224 */ /* 0x000fce00078e02ff */
.L_x_191:
[----:B------:R-:W-:Y:S05]  /*50a0*/  BSYNC B1 ;  /* 0x0000000000017941 */ /* 0x000fea0003800000 */
.L_x_190:
[----:B-1----:R-:W-:Y:S01]  /*50b0*/  @!P5 IMAD R11, R100, R153, R10 ;  /* 0x00000099640bd224 */ /* 0x002fe200078e020a */
[----:B------:R-:W-:Y:S04]  /*50c0*/  BSSY B1, `(.L_x_192) ;  /* 0x0000006000017945 */ /* 0x000fe80003800000 */
[----:B------:R1:W-:Y:S01]  /*50d0*/  @!P5 STG.E.U8 desc[UR36][R4.64+0x98], R11 ;  /* 0x0000980b0400d986 */ /* 0x0003e2000c101124 */
[----:B------:R-:W-:Y:S05]  /*50e0*/  @P2 BRA `(.L_x_193) ;  /* 0x00000000000c2947 */ /* 0x000fea0003800000 */
[----:B------:R-:W1:Y:S02]  /*50f0*/  LDG.E.U8 R164, desc[UR36][R2.64+0x99] ;  /* 0x0000992402a47981 */ /* 0x000e64000c1e1100 */
[----:B-1----:R-:W-:-:S05]  /*5100*/  PRMT R11, R164, 0x8880, RZ ;  /* 0x00008880a40b7816 */ /* 0x002fca00000000ff */
[----:B------:R-:W-:-:S07]  /*5110*/  IMAD R10, R11, R152, RZ ;  /* 0x000000980b0a7224 */ /* 0x000fce00078e02ff */
.L_x_193:
[----:B------:R-:W-:Y:S05]  /*5120*/  BSYNC B1 ;  /* 0x0000000000017941 */ /* 0x000fea0003800000 */
.L_x_192:
        /* <DEDUP_REMOVED lines=11> */
.L_x_195:
[----:B------:R-:W-:Y:S05]  /*51e0*/  BSYNC B1 ;  /* 0x0000000000017941 */ /* 0x000fea0003800000 */
.L_x_194:
[----:B-1----:R-:W-:Y:S01]  /*51f0*/  @!P4 IMAD R11, R102, R153, R10 ;  /* 0x00000099660bc224 */ /* 0x002fe200078e020a */
[----:B------:R-:W-:Y:S04]  /*5200*/  BSSY B1, `(.L_x_196) ;  /* 0x0000006000017945 */ /* 0x000fe80003800000 */
[----:B------:R1:W-:Y:S01]  /*5210*/  @!P4 STG.E.U8 desc[UR36][R6.64+0x98], R11 ;  /* 0x0000980b0600c986 */ /* 0x0003e2000c101124 */
[----:B------:R-:W-:Y:S05]  /*5220*/  @P3 BRA `(.L_x_197) ;  /* 0x00000000000c3947 */ /* 0x000fea0003800000 */
[----:B------:R-:W1:Y:S02]  /*5230*/  LDG.E.U8 R164, desc[UR36][R8.64+0x99] ;  /* 0x0000992408a47981 */ /* 0x000e64000c1e1100 */
[----:B-1----:R-:W-:-:S05]  /*5240*/  PRMT R11, R164, 0x8880, RZ ;  /* 0x00008880a40b7816 */ /* 0x002fca00000000ff */
[----:B------:R-:W-:-:S07]  /*5250*/  IMAD R10, R11, R152, RZ ;  /* 0x000000980b0a7224 */ /* 0x000fce00078e02ff */
.L_x_197:
[----:B------:R-:W-:Y:S05]  /*5260*/  BSYNC B1 ;  /* 0x0000000000017941 */ /* 0x000fea0003800000 */
.L_x_196:
[----:B------:R-:W-:Y:S01]  /*5270*/  @!P3 IMAD R103, R103, R153, R10 ;  /* 0x000000996767b224 */ /* 0x000fe200078e020a */
[----:B------:R-:W-:Y:S04]  /*5280*/  BSSY B1, `(.L_x_198) ;  /* 0x0000006000017945 */ /* 0x000fe80003800000 */
[----:B------:R0:W-:Y:S01]  /*5290*/  @!P3 STG.E.U8 desc[UR36][R6.64+0x99], R103 ;  /* 0x000099670600b986 */ /* 0x0001e2000c101124 */
[----:B------:R-:W-:Y:S05]  /*52a0*/  @P5 BRA `(.L_x_199) ;  /* 0x00000000000c5947 */ /* 0x000fea0003800000 */
[----:B------:R-:W1:Y:S02]  /*52b0*/  LDG.E.U8 R164, desc[UR36][R2.64+0xa0] ;  /* 0x0000a02402a47981 */ /* 0x000e64000c1e1100 */
[----:B-1----:R-:W-:-:S05]  /*52c0*/  PRMT R11, R164, 0x8880, RZ ;  /* 0x00008880a40b7816 */ /* 0x002fca00000000ff */
[----:B------:R-:W-:-:S07]  /*52d0*/  IMAD R10, R11, R152, RZ ;  /* 0x000000980b0a7224 */ /* 0x000fce00078e02ff */
.L_x_199:
[----:B------:R-:W-:Y:S05]  /*52e0*/  BSYNC B1 ;  /* 0x0000000000017941 */ /* 0x000fea0003800000 */
.L_x_198:
[----:B-1----:R-:W-:Y:S01]  /*52f0*/  @!P5 IMAD R11, R104, R153, R10 ;  /* 0x00000099680bd224 */ /* 0x002fe200078e020a */
[----:B------:R-:W-:Y:S04]  /*5300*/  BSSY B1, `(.L_x_200) ;  /* 0x0000006000017945 */ /* 0x000fe80003800000 */
[----:B------:R1:W-:Y:S01]  /*5310*/  @!P5 STG.E.U8 desc[UR36][R4.64+0xa0], R11 ;  /* 0x0000a00b0400d986 */ /* 0x0003e2000c101124 */
[----:B------:R-:W-:Y:S05]  /*5320*/  @P2 BRA `(.L_x_201) ;  /* 0x00000000000c2947 */ /* 0x000fea0003800000 */
[----:B------:R-:W1:Y:S02]  /*5330*/  LDG.E.U8 R164, desc[UR36][R2.64+0xa1] ;  /* 0x0000a12402a47981 */ /* 0x000e64000c1e1100 */
[----:B-1----:R-:W-:-:S05]  /*5340*/  PRMT R11, R164, 0x8880, RZ ;  /* 0x00008880a40b7816 */ /* 0x002fca00000000ff */
[----:B------:R-:W-:-:S07]  /*5350*/  IMAD R10, R11, R152, RZ ;  /* 0x000000980b0a7224 */ /* 0x000fce00078e02ff */
.L_x_201:
[----:B------:R-:W-:Y:S05]  /*5360*/  BSYNC B1 ;  /* 0x0000000000017941 */ /* 0x000fea0003800000 */
.L_x_200:
        /* <DEDUP_REMOVED lines=11> */
.L_x_203:
[----:B------:R-:W-:Y:S05]  /*5420*/  BSYNC B1 ;  /* 0x0000000000017941 */ /* 0x000fea0003800000 */
.L_x_202:
[----:B-1----:R-:W-:Y:S01]  /*5430*/  @!P4 IMAD R11, R106, R153, R10 ;  /* 0x000000996a0bc224 */ /* 0x002fe200078e020a */
[----:B------:R-:W-:Y:S04]  /*5440*/  BSSY B1, `(.L_x_204) ;  /* 0x0000006000017945 */ /* 0x000fe80003800000 */
[----:B------:R1:W-:Y:S01]  /*5450*/  @!P4 STG.E.U8 desc[UR36][R6.64+0xa0], R11 ;  /* 0x0000a00b0600c986 */ /* 0x0003e2000c101124 */
[----:B------:R-:W-:Y:S05]  /*5460*/  @P3 BRA `(.L_x_205) ;  /* 0x00000000000c3947 */ /* 0x000fea0003800000 */
[----:B------:R-:W1:Y:S02]  /*5470*/  LDG.E.U8 R164, desc[UR36][R8.64+0xa1] ;  /* 0x0000a12408a47981 */ /* 0x000e64000c1e1100 */
[----:B-1----:R-:W-:-:S05]  /*5480*/  PRMT R11, R164, 0x8880, RZ ;  /* 0x00008880a40b7816 */ /* 0x002fca00000000ff */
[----:B------:R-:W-:-:S07]  /*5490*/  IMAD R10, R11, R152, RZ ;  /* 0x000000980b0a7224 */ /* 0x000fce00078e02ff */
.L_x_205:
[----:B------:R-:W-:Y:S05]  /*54a0*/  BSYNC B1 ;  /* 0x0000000000017941 */ /* 0x000fea0003800000 */
.L_x_204:
[----:B------:R-:W-:Y:S01]  /*54b0*/  @!P3 IMAD R107, R107, R153, R10 ;  /* 0x000000996b6bb224 */ /* 0x000fe200078e020a */
[----:B------:R-:W-:Y:S04]  /*54c0*/  BSSY B1, `(.L_x_206) ;  /* 0x0000006000017945 */ /* 0x000fe80003800000 */
[----:B------:R0:W-:Y:S01]  /*54d0*/  @!P3 STG.E.U8 desc[UR36][R6.64+0xa1], R107 ;  /* 0x0000a16b0600b986 */ /* 0x0001e2000c101124 */
[----:B------:R-:W-:Y:S05]  /*54e0*/  @P5 BRA `(.L_x_207) ;  /* 0x00000000000c5947 */ /* 0x000fea0003800000 */
[----:B------:R-:W1:Y:S02]  /*54f0*/  LDG.E.U8 R164, desc[UR36][R2.64+0xa8] ;  /* 0x0000a82402a47981 */ /* 0x000e64000c1e1100 */
[----:B-1----:R-:W-:-:S05]  /*5500*/  PRMT R11, R164, 0x8880, RZ ;  /* 0x00008880a40b7816 */ /* 0x002fca00000000ff */
[----:B------:R-:W-:-:S07]  /*5510*/  IMAD R10, R11, R152, RZ ;  /* 0x000000980b0a7224 */ /* 0x000fce00078e02ff */
.L_x_207:
[----:B------:R-:W-:Y:S05]  /*5520*/  BSYNC B1 ;  /* 0x0000000000017941 */ /* 0x000fea0003800000 */
.L_x_206:
[----:B-1----:R-:W-:Y:S01]  /*5530*/  @!P5 IMAD R11, R108, R153, R10 ;  /* 0x000000996c0bd224 */ /* 0x002fe200078e020a */
[----:B------:R-:W-:Y:S04]  /*5540*/  BSSY B1, `(.L_x_208) ;  /* 0x0000006000017945 */ /* 0x000fe80003800000 */
[----:B------:R1:W-:Y:S01]  /*5550*/  @!P5 STG.E.U8 desc[UR36][R4.64+0xa8], R11 ;  /* 0x0000a80b0400d986 */ /* 0x0003e2000c101124 */
[----:B------:R-:W-:Y:S05]  /*5560*/  @P2 BRA `(.L_x_209) ;  /* 0x00000000000c2947 */ /* 0x000fea0003800000 */
[----:B------:R-:W1:Y:S02]  /*5570*/  LDG.E.U8 R164, desc[UR36][R2.64+0xa9] ;  /* 0x0000a92402a47981 */ /* 0x000e64000c1e1100 */
[----:B-1----:R-:W-:-:S05]  /*5580*/  PRMT R11, R164, 0x8880, RZ ;  /* 0x00008880a40b7816 */ /* 0x002fca00000000ff */
[----:B------:R-:W-:-:S07]  /*5590*/  IMAD R10, R11, R152, RZ ;  /* 0x000000980b0a7224 */ /* 0x000fce00078e02ff */
.L_x_209:
[----:B------:R-:W-:Y:S05]  /*55a0*/  BSYNC B1 ;  /* 0x0000000000017941 */ /* 0x000fea0003800000 */
.L_x_208:
        /* <DEDUP_REMOVED lines=11> */
.L_x_211:
[----:B------:R-:W-:Y:S05]  /*5660*/  BSYNC B1 ;  /* 0x0000000000017941 */ /* 0x000fea0003800000 */
.L_x_210:
[----:B-1----:R-:W-:Y:S01]  /*5670*/  @!P4 IMAD R11, R110, R153, R10 ;  /* 0x000000996e0bc224 */ /* 0x002fe200078e020a */
[----:B------:R-:W-:Y:S04]  /*5680*/  BSSY B1, `(.L_x_212) ;  /* 0x0000006000017945 */ /* 0x000fe80003800000 */
[----:B------:R1:W-:Y:S01]  /*5690*/  @!P4 STG.E.U8 desc[UR36][R6.64+0xa8], R11 ;  /* 0x0000a80b0600c986 */ /* 0x0003e2000c101124 */
[----:B------:R-:W-:Y:S05]  /*56a0*/  @P3 BRA `(.L_x_213) ;  /* 0x00000000000c3947 */ /* 0x000fea0003800000 */
[----:B------:R-:W1:Y:S02]  /*56b0*/  LDG.E.U8 R164, desc[UR36][R8.64+0xa9] ;  /* 0x0000a92408a47981 */ /* 0x000e64000c1e1100 */
[----:B-1----:R-:W-:-:S05]  /*56c0*/  PRMT R11, R164, 0x8880, RZ ;  /* 0x00008880a40b7816 */ /* 0x002fca00000000ff */
[----:B------:R-:W-:-:S07]  /*56d0*/  IMAD R10, R11, R152, RZ ;  /* 0x000000980b0a7224 */ /* 0x000fce00078e02ff */
.L_x_213:
[----:B------:R-:W-:Y:S05]  /*56e0*/  BSYNC B1 ;  /* 0x0000000000017941 */ /* 0x000fea0003800000 */
.L_x_212:
[----:B------:R-:W-:Y:S01]  /*56f0*/  @!P3 IMAD R111, R111, R153, R10 ;  /* 0x000000996f6fb224 */ /* 0x000fe200078e020a */
[----:B------:R-:W-:Y:S04]  /*5700*/  BSSY B1, `(.L_x_214) ;  /* 0x0000006000017945 */ /* 0x000fe80003800000 */
[----:B------:R0:W-:Y:S01]  /*5710*/  @!P3 STG.E.U8 desc[UR36][R6.64+0xa9], R111 ;  /* 0x0000a96f0600b986 */ /* 0x0001e2000c101124 */
[----:B------:R-:W-:Y:S05]  /*5720*/  @P5 BRA `(.L_x_215) ;  /* 0x00000000000c5947 */ /* 0x000fea0003800000 */
[----:B------:R-:W1:Y:S02]  /*5730*/  LDG.E.U8 R164, desc[UR36][R2.64+0xb0] ;  /* 0x0000b02402a47981 */ /* 0x000e64000c1e1100 */
[----:B-1----:R-:W-:-:S05]  /*5740*/  PRMT R11, R164, 0x8880, RZ ;  /* 0x00008880a40b7816 */ /* 0x002fca00000000ff */
[----:B------:R-:W-:-:S07]  /*5750*/  IMAD R10, R11, R152, RZ ;  /* 0x000000980b0a7224 */ /* 0x000fce00078e02ff */
.L_x_215:
[----:B------:R-:W-:Y:S05]  /*5760*/  BSYNC B1 ;  /* 0x0000000000017941 */ /* 0x000fea0003800000 */
.L_x_214:
[----:B-1----:R-:W-:Y:S01]  /*5770*/  @!P5 IMAD R11, R112, R153, R10 ;  /* 0x00000099700bd224 */ /* 0x002fe200078e020a */
[----:B------:R-:W-:Y:S04]  /*5780*/  BSSY B1, `(.L_x_216) ;  /* 0x0000006000017945 */ /* 0x000fe80003800000 */
[----:B------:R1:W-:Y:S01]  /*5790*/  @!P5 STG.E.U8 desc[UR36][R4.64+0xb0], R11 ;  /* 0x0000b00b0400d986 */ /* 0x0003e2000c101124 */
[----:B------:R-:W-:Y:S05]  /*57a0*/  @P2 BRA `(.L_x_217) ;  /* 0x00000000000c2947 */ /* 0x000fea0003800000 */
[----:B------:R-:W1:Y:S02]  /*57b0*/  LDG.E.U8 R164, desc[UR36][R2.64+0xb1] ;  /* 0x0000b12402a47981 */ /* 0x000e64000c1e1100 */
[----:B-1----:R-:W-:-:S05]  /*57c0*/  PRMT R11, R164, 0x8880, RZ ;  /* 0x00008880a40b7816 */ /* 0x002fca00000000ff */
[----:B------:R-:W-:-:S07]  /*57d0*/  IMAD R10, R11, R152, RZ ;  /* 0x000000980b0a7224 */ /* 0x000fce00078e02ff */
.L_x_217:
[----:B------:R-:W-:Y:S05]  /*57e0*/  BSYNC B1 ;  /* 0x0000000000017941 */ /* 0x000fea0003800000 */
.L_x_216:
        /* <DEDUP_REMOVED lines=11> */
.L_x_219:
[----:B------:R-:W-:Y:S05]  /*58a0*/  BSYNC B1 ;  /* 0x0000000000017941 */ /* 0x000fea0003800000 */
.L_x_218:
[----:B-1----:R-:W-:Y:S01]  /*58b0*/  @!P4 IMAD R11, R114, R153, R10 ;  /* 0x00000099720bc224 */ /* 0x002fe200078e020a */
[----:B------:R-:W-:Y:S04]  /*58c0*/  BSSY B1, `(.L_x_220) ;  /* 0x0000006000017945 */ /* 0x000fe80003800000 */
[----:B------:R1:W-:Y:S01]  /*58d0*/  @!P4 STG.E.U8 desc[UR36][R6.64+0xb0], R11 ;  /* 0x0000b00b0600c986 */ /* 0x0003e2000c101124 */
[----:B------:R-:W-:Y:S05]  /*58e0*/  @P3 BRA `(.L_x_221) ;  /* 0x00000000000c3947 */ /* 0x000fea0003800000 */
[----:B------:R-:W1:Y:S02]  /*58f0*/  LDG.E.U8 R164, desc[UR36][R8.64+0xb1] ;  /* 0x0000b12408a47981 */ /* 0x000e64000c1e1100 */
[----:B-1----:R-:W-:-:S05]  /*5900*/  PRMT R11, R164, 0x8880, RZ ;  /* 0x00008880a40b7816 */ /* 0x002fca00000000ff */
[----:B------:R-:W-:-:S07]  /*5910*/  IMAD R10, R11, R152, RZ ;  /* 0x000000980b0a7224 */ /* 0x000fce00078e02ff */
.L_x_221:
[----:B------:R-:W-:Y:S05]  /*5920*/  BSYNC B1 ;  /* 0x0000000000017941 */ /* 0x000fea0003800000 */
.L_x_220:
[----:B------:R-:W-:Y:S01]  /*5930*/  @!P3 IMAD R115, R115, R153, R10 ;  /* 0x000000997373b224 */ /* 0x000fe200078e020a */
[----:B------:R-:W-:Y:S04]  /*5940*/  BSSY B1, `(.L_x_222) ;  /* 0x0000006000017945 */ /* 0x000fe80003800000 */
[----:B------:R0:W-:Y:S01]  /*5950*/  @!P3 STG.E.U8 desc[UR36][R6.64+0xb1], R115 ;  /* 0x0000b1730600b986 */ /* 0x0001e2000c101124 */
[----:B------:R-:W-:Y:S05]  /*5960*/  @P5 BRA `(.L_x_223) ;  /* 0x00000000000c5947 */ /* 0x000fea0003800000 */
[----:B------:R-:W1:Y:S02]  /*5970*/  LDG.E.U8 R164, desc[UR36][R2.64+0xb8] ;  /* 0x0000b82402a47981 */ /* 0x000e64000c1e1100 */
[----:B-1----:R-:W-:-:S05]  /*5980*/  PRMT R11, R164, 0x8880, RZ ;  /* 0x00008880a40b7816 */ /* 0x002fca00000000ff */
[----:B------:R-:W-:-:S07]  /*5990*/  IMAD R10, R11, R152, RZ ;  /* 0x000000980b0a7224 */ /* 0x000fce00078e02ff */
.L_x_223:
[----:B------:R-:W-:Y:S05]  /*59a0*/  BSYNC B1 ;  /* 0x0000000000017941 */ /* 0x000fea0003800000 */
.L_x_222:
[----:B-1----:R-:W-:Y:S01]  /*59b0*/  @!P5 IMAD R11, R116, R153, R10 ;  /* 0x00000099740bd224 */ /* 0x002fe200078e020a */
[----:B------:R-:W-:Y:S04]  /*59c0*/  BSSY B1, `(.L_x_224) ;  /* 0x0000006000017945 */ /* 0x000fe80003800000 */
[----:B------:R1:W-:Y:S01]  /*59d0*/  @!P5 STG.E.U8 desc[UR36][R4.64+0xb8], R11 ;  /* 0x0000b80b0400d986 */ /* 0x0003e2000c101124 */
[----:B------:R-:W-:Y:S05]  /*59e0*/  @P2 BRA `(.L_x_225) ;  /* 0x00000000000c2947 */ /* 0x000fea0003800000 */
[----:B------:R-:W1:Y:S02]  /*59f0*/  LDG.E.U8 R164, desc[UR36][R2.64+0xb9] ;  /* 0x0000b92402a47981 */ /* 0x000e64000c1e1100 */
[----:B-1----:R-:W-:-:S05]  /*5a00*/  PRMT R11, R164, 0x8880, RZ ;  /* 0x00008880a40b7816 */ /* 0x002fca00000000ff */
[----:B------:R-:W-:-:S07]  /*5a10*/  IMAD R10, R11, R152, RZ ;  /* 0x000000980b0a7224 */ /* 0x000fce00078e02ff */
.L_x_225:
[----:B------:R-:W-:Y:S05]  /*5a20*/  BSYNC B1 ;  /* 0x0000000000017941 */ /* 0x000fea0003800000 */
.L_x_224:
        /* <DEDUP_REMOVED lines=11> */
.L_x_227:
[----:B------:R-:W-:Y:S05]  /*5ae0*/  BSYNC B1 ;  /* 0x0000000000017941 */ /* 0x000fea0003800000 */
.L_x_226:
[----:B-1----:R-:W-:Y:S01]  /*5af0*/  @!P4 IMAD R11, R118, R153, R10 ;  /* 0x00000099760bc224 */ /* 0x002fe200078e020a */
[----:B------:R-:W-:Y:S04]  /*5b00*/  BSSY B1, `(.L_x_228) ;  /* 0x0000006000017945 */ /* 0x000fe80003800000 */
[----:B------:R1:W-:Y:S01]  /*5b10*/  @!P4 STG.E.U8 desc[UR36][R6.64+0xb8], R11 ;  /* 0x0000b80b0600c986 */ /* 0x0003e2000c101124 */
[----:B------:R-:W-:Y:S05]  /*5b20*/  @P3 BRA `(.L_x_229) ;  /* 0x00000000000c3947 */ /* 0x000fea0003800000 */
[----:B------:R-:W1:Y:S02]  /*5b30*/  LDG.E.U8 R164, desc[UR36][R8.64+0xb9] ;  /* 0x0000b92408a47981 */ /* 0x000e64000c1e1100 */
[----:B-1----:R-:W-:-:S05]  /*5b40*/  PRMT R11, R164, 0x8880, RZ ;  /* 0x00008880a40b7816 */ /* 0x002fca00000000ff */
[----:B------:R-:W-:-:S07]  /*5b50*/  IMAD R10, R11, R152, RZ ;  /* 0x000000980b0a7224 */ /* 0x000fce00078e02ff */
.L_x_229:
[----:B------:R-:W-:Y:S05]  /*5b60*/  BSYNC B1 ;  /* 0x0000000000017941 */ /* 0x000fea0003800000 */
.L_x_228:
[----:B------:R-:W-:Y:S01]  /*5b70*/  @!P3 IMAD R119, R119, R153, R10 ;  /* 0x000000997777b224 */ /* 0x000fe200078e020a */
[----:B------:R-:W-:Y:S04]  /*5b80*/  BSSY B1, `(.L_x_230) ;  /* 0x0000006000017945 */ /* 0x000fe80003800000 */
[----:B------:R0:W-:Y:S01]  /*5b90*/  @!P3 STG.E.U8 desc[UR36][R6.64+0xb9], R119 ;  /* 0x0000b9770600b986 */ /* 0x0001e2000c101124 */
[----:B------:R-:W-:Y:S05]  /*5ba0*/  @P5 BRA `(.L_x_231) ;  /* 0x00000000000c5947 */ /* 0x000fea0003800000 */
[----:B------:R-:W1:Y:S02]  /*5bb0*/  LDG.E.U8 R164, desc[UR36][R2.64+0xc0] ;  /* 0x0000c02402a47981 */ /* 0x000e64000c1e1100 */
[----:B-1----:R-:W-:-:S05]  /*5bc0*/  PRMT R11, R164, 0x8880, RZ ;  /* 0x00008880a40b7816 */ /* 0x002fca00000000ff */
[----:B------:R-:W-:-:S07]  /*5bd0*/  IMAD R10, R11, R152, RZ ;  /* 0x000000980b0a7224 */ /* 0x000fce00078e02ff */
.L_x_231:
[----:B------:R-:W-:Y:S05]  /*5be0*/  BSYNC B1 ;  /* 0x0000000000017941 */ /* 0x000fea0003800000 */
.L_x_230:
[----:B-1----:R-:W-:Y:S01]  /*5bf0*/  @!P5 IMAD R11, R120, R153, R10 ;  /* 0x00000099780bd224 */ /* 0x002fe200078e020a */
[----:B------:R-:W-:Y:S04]  /*5c00*/  BSSY B1, `(.L_x_232) ;  /* 0x0000006000017945 */ /* 0x000fe80003800000 */
[----:B------:R1:W-:Y:S01]  /*5c10*/  @!P5 STG.E.U8 desc[UR36][R4.64+0xc0], R11 ;  /* 0x0000c00b0400d986 */ /* 0x0003e2000c101124 */
[----:B------:R-:W-:Y:S05]  /*5c20*/  @P2 BRA `(.L_x_233) ;  /* 0x00000000000c2947 */ /* 0x000fea0003800000 */
[----:B------:R-:W1:Y:S02]  /*5c30*/  LDG.E.U8 R164, desc[UR36][R2.64+0xc1] ;  /* 0x0000c12402a47981 */ /* 0x000e64000c1e1100 */
[----:B-1----:R-:W-:-:S05]  /*5c40*/  PRMT R11, R164, 0x8880, RZ ;  /* 0x00008880a40b7816 */ /* 0x002fca00000000ff */
[----:B------:R-:W-:-:S07]  /*5c50*/  IMAD R10, R11, R152, RZ ;  /* 0x000000980b0a7224 */ /* 0x000fce00078e02ff */
.L_x_233:
[----:B------:R-:W-:Y:S05]  /*5c60*/  BSYNC B1 ;  /* 0x0000000000017941 */ /* 0x000fea0003800000 */
.L_x_232:
        /* <DEDUP_REMOVED lines=11> */
.L_x_235:
[----:B------:R-:W-:Y:S05]  /*5d20*/  BSYNC B1 ;  /* 0x0000000000017941 */ /* 0x000fea0003800000 */
.L_x_234:
[----:B-1----:R-:W-:Y:S01]  /*5d30*/  @!P4 IMAD R11, R122, R153, R10 ;  /* 0x000000997a0bc224 */ /* 0x002fe200078e020a */
[----:B------:R-:W-:Y:S04]  /*5d40*/  BSSY B1, `(.L_x_236) ;  /* 0x0000006000017945 */ /* 0x000fe80003800000 */
[----:B------:R1:W-:Y:S01]  /*5d50*/  @!P4 STG.E.U8 desc[UR36][R6.64+0xc0], R11 ;  /* 0x0000c00b0600c986 */ /* 0x0003e2000c101124 */
[----:B------:R-:W-:Y:S05]  /*5d60*/  @P3 BRA `(.L_x_237) ;  /* 0x00000000000c3947 */ /* 0x000fea0003800000 */
[----:B------:R-:W1:Y:S02]  /*5d70*/  LDG.E.U8 R164, desc[UR36][R8.64+0xc1] ;  /* 0x0000c12408a47981 */ /* 0x000e64000c1e1100 */
[----:B-1----:R-:W-:-:S05]  /*5d80*/  PRMT R11, R164, 0x8880, RZ ;  /* 0x00008880a40b7816 */ /* 0x002fca00000000ff */
[----:B------:R-:W-:-:S07]  /*5d90*/  IMAD R10, R11, R152, RZ ;  /* 0x000000980b0a7224 */ /* 0x000fce00078e02ff */
.L_x_237:
[----:B------:R-:W-:Y:S05]  /*5da0*/  BSYNC B1 ;  /* 0x0000000000017941 */ /* 0x000fea0003800000 */
.L_x_236:
[----:B------:R-:W-:Y:S01]  /*5db0*/  @!P3 IMAD R123, R123, R153, R10 ;  /* 0x000000997b7bb224 */ /* 0x000fe200078e020a */
[----:B------:R-:W-:Y:S04]  /*5dc0*/  BSSY B1, `(.L_x_238) ;  /* 0x0000006000017945 */ /* 0x000fe80003800000 */
[----:B------:R0:W-:Y:S01]  /*5dd0*/  @!P3 STG.E.U8 desc[UR36][R6.64+0xc1], R123 ;  /* 0x0000c17b0600b986 */ /* 0x0001e2000c101124 */
[----:B------:R-:W-:Y:S05]  /*5de0*/  @P5 BRA `(.L_x_239) ;  /* 0x00000000000c5947 */ /* 0x000fea0003800000 */
[----:B------:R-:W1:Y:S02]  /*5df0*/  LDG.E.U8 R164, desc[UR36][R2.64+0xc8] ;  /* 0x0000c82402a47981 */ /* 0x000e64000c1e1100 */
[----:B-1----:R-:W-:-:S05]  /*5e00*/  PRMT R11, R164, 0x8880, RZ ;  /* 0x00008880a40b7816 */ /* 0x002fca00000000ff */
[----:B------:R-:W-:-:S07]  /*5e10*/  IMAD R10, R11, R152, RZ ;  /* 0x000000980b0a7224 */ /* 0x000fce00078e02ff */
.L_x_239:
[----:B------:R-:W-:Y:S05]  /*5e20*/  BSYNC B1 ;  /* 0x0000000000017941 */ /* 0x000fea0003800000 */
.L_x_238:
[----:B-1----:R-:W-:Y:S01]  /*5e30*/  @!P5 IMAD R11, R124, R153, R10 ;  /* 0x000000997c0bd224 */ /* 0x002fe200078e020a */
[----:B------:R-:W-:Y:S04]  /*5e40*/  BSSY B1, `(.L_x_240) ;  /* 0x0000006000017945 */ /* 0x000fe80003800000 */
[----:B------:R1:W-:Y:S01]  /*5e50*/  @!P5 STG.E.U8 desc[UR36][R4.64+0xc8], R11 ;  /* 0x0000c80b0400d986 */ /* 0x0003e2000c101124 */
[----:B------:R-:W-:Y:S05]  /*5e60*/  @P2 BRA `(.L_x_241) ;  /* 0x00000000000c2947 */ /* 0x000fea0003800000 */
[----:B------:R-:W1:Y:S02]  /*5e70*/  LDG.E.U8 R164, desc[UR36][R2.64+0xc9] ;  /* 0x0000c92402a47981 */ /* 0x000e64000c1e1100 */
[----:B-1----:R-:W-:-:S05]  /*5e80*/  PRMT R11, R164, 0x8880, RZ ;  /* 0x00008880a40b7816 */ /* 0x002fca00000000ff */
[----:B------:R-:W-:-:S07]  /*5e90*/  IMAD R10, R11, R152, RZ ;  /* 0x000000980b0a7224 */ /* 0x000fce00078e02ff */
.L_x_241:
[----:B------:R-:W-:Y:S05]  /*5ea0*/  BSYNC B1 ;  /* 0x0000000000017941 */ /* 0x000fea0003800000 */
.L_x_240:
        /* <DEDUP_REMOVED lines=11> */
.L_x_243:
[----:B------:R-:W-:Y:S05]  /*5f60*/  BSYNC B1 ;  /* 0x0000000000017941 */ /* 0x000fea0003800000 */
.L_x_242:
[----:B-1----:R-:W-:Y:S01]  /*5f70*/  @!P4 IMAD R11, R126, R153, R10 ;  /* 0x000000997e0bc224 */ /* 0x002fe200078e020a */
[----:B------:R-:W-:Y:S04]  /*5f80*/  BSSY B1, `(.L_x_244) ;  /* 0x0000006000017945 */ /* 0x000fe80003800000 */
[----:B------:R1:W-:Y:S01]  /*5f90*/  @!P4 STG.E.U8 desc[UR36][R6.64+0xc8], R11 ;  /* 0x0000c80b0600c986 */ /* 0x0003e2000c101124 */
[----:B------:R-:W-:Y:S05]  /*5fa0*/  @P3 BRA `(.L_x_245) ;  /* 0x00000000000c3947 */ /* 0x000fea0003800000 */
[----:B------:R-:W1:Y:S02]  /*5fb0*/  LDG.E.U8 R164, desc[UR36][R8.64+0xc9] ;  /* 0x0000c92408a47981 */ /* 0x000e64000c1e1100 */
[----:B-1----:R-:W-:-:S05]  /*5fc0*/  PRMT R11, R164, 0x8880, RZ ;  /* 0x00008880a40b7816 */ /* 0x002fca00000000ff */
[----:B------:R-:W-:-:S07]  /*5fd0*/  IMAD R10, R11, R152, RZ ;  /* 0x000000980b0a7224 */ /* 0x000fce00078e02ff */
.L_x_245:
[----:B------:R-:W-:Y:S05]  /*5fe0*/  BSYNC B1 ;  /* 0x0000000000017941 */ /* 0x000fea0003800000 */
.L_x_244:
[----:B------:R-:W-:Y:S01]  /*5ff0*/  @!P3 IMAD R127, R127, R153, R10 ;  /* 0x000000997f7fb224 */ /* 0x000fe200078e020a */
[----:B------:R-:W-:Y:S04]  /*6000*/  BSSY B1, `(.L_x_246) ;  /* 0x0000006000017945 */ /* 0x000fe80003800000 */
[----:B------:R0:W-:Y:S01]  /*6010*/  @!P3 STG.E.U8 desc[UR36][R6.64+0xc9], R127 ;  /* 0x0000c97f0600b986 */ /* 0x0001e2000c101124 */
[----:B------:R-:W-:Y:S05]  /*6020*/  @P5 BRA `(.L_x_247) ;  /* 0x00000000000c5947 */ /* 0x000fea0003800000 */
[----:B------:R-:W1:Y:S02]  /*6030*/  LDG.E.U8 R164, desc[UR36][R2.64+0xd0] ;  /* 0x0000d02402a47981 */ /* 0x000e64000c1e1100 */
[----:B-1----:R-:W-:-:S05]  /*6040*/  PRMT R11, R164, 0x8880, RZ ;  /* 0x00008880a40b7816 */ /* 0x002fca00000000ff */
[----:B------:R-:W-:-:S07]  /*6050*/  IMAD R10, R11, R152, RZ ;  /* 0x000000980b0a7224 */ /* 0x000fce00078e02ff */
.L_x_247:
[----:B------:R-:W-:Y:S05]  /*6060*/  BSYNC B1 ;  /* 0x0000000000017941 */ /* 0x000fea0003800000 */
.L_x_246:
[----:B-1----:R-:W-:Y:S01]  /*6070*/  @!P5 IMAD R11, R128, R153, R10 ;  /* 0x00000099800bd224 */ /* 0x002fe200078e020a */
[----:B------:R-:W-:Y:S04]  /*6080*/  BSSY B1, `(.L_x_248) ;  /* 0x0000006000017945 */ /* 0x000fe80003800000 */
[----:B------:R1:W-:Y:S01]  /*6090*/  @!P5 STG.E.U8 desc[UR36][R4.64+0xd0], R11 ;  /* 0x0000d00b0400d986 */ /* 0x0003e2000c101124 */
[----:B------:R-:W-:Y:S05]  /*60a0*/  @P2 BRA `(.L_x_249) ;  /* 0x00000000000c2947 */ /* 0x000fea0003800000 */
[----:B------:R-:W1:Y:S02]  /*60b0*/  LDG.E.U8 R164, desc[UR36][R2.64+0xd1] ;  /* 0x0000d12402a47981 */ /* 0x000e64000c1e1100 */
[----:B-1----:R-:W-:-:S05]  /*60c0*/  PRMT R11, R164, 0x8880, RZ ;  /* 0x00008880a40b7816 */ /* 0x002fca00000000ff */
[----:B------:R-:W-:-:S07]  /*60d0*/  IMAD R10, R11, R152, RZ ;  /* 0x000000980b0a7224 */ /* 0x000fce00078e02ff */
.L_x_249:
[----:B------:R-:W-:Y:S05]  /*60e0*/  BSYNC B1 ;  /* 0x0000000000017941 */ /* 0x000fea0003800000 */
.L_x_248:
        /* <DEDUP_REMOVED lines=11> */
.L_x_251:
[----:B------:R-:W-:Y:S05]  /*61a0*/  BSYNC B1 ;  /* 0x0000000000017941 */ /* 0x000fea0003800000 */
.L_x_250:
[----:B-1----:R-:W-:Y:S01]  /*61b0*/  @!P4 IMAD R11, R130, R153, R10 ;  /* 0x00000099820bc224 */ /* 0x002fe200078e020a */
[----:B------:R-:W-:Y:S04]  /*61c0*/  BSSY B1, `(.L_x_252) ;  /* 0x0000006000017945 */ /* 0x000fe80003800000 */
[----:B------:R1:W-:Y:S01]  /*61d0*/  @!P4 STG.E.U8 desc[UR36][R6.64+0xd0], R11 ;  /* 0x0000d00b0600c986 */ /* 0x0003e2000c101124 */
[----:B------:R-:W-:Y:S05]  /*61e0*/  @P3 BRA `(.L_x_253) ;  /* 0x00000000000c3947 */ /* 0x000fea0003800000 */
[----:B------:R-:W1:Y:S02]  /*61f0*/  LDG.E.U8 R164, desc[UR36][R8.64+0xd1] ;  /* 0x0000d12408a47981 */ /* 0x000e64000c1e1100 */
[----:B-1----:R-:W-:-:S05]  /*6200*/  PRMT R11, R164, 0x8880, RZ ;  /* 0x00008880a40b7816 */ /* 0x002fca00000000ff */
[----:B------:R-:W-:-:S07]  /*6210*/  IMAD R10, R11, R152, RZ ;  /* 0x000000980b0a7224 */ /* 0x000fce00078e02ff */
.L_x_253:
[----:B------:R-:W-:Y:S05]  /*6220*/  BSYNC B1 ;  /* 0x0000000000017941 */ /* 0x000fea0003800000 */
.L_x_252:
[----:B------:R-:W-:Y:S01]  /*6230*/  @!P3 IMAD R131, R131, R153, R10 ;  /* 0x000000998383b224 */ /* 0x000fe200078e020a */
[----:B------:R-:W-:Y:S04]  /*6240*/  BSSY B1, `(.L_x_254) ;  /* 0x0000006000017945 */ /* 0x000fe80003800000 */
[----:B------:R0:W-:Y:S01]  /*6250*/  @!P3 STG.E.U8 desc[UR36][R6.64+0xd1], R131 ;  /* 0x0000d1830600b986 */ /* 0x0001e2000c101124 */
[----:B------:R-:W-:Y:S05]  /*6260*/  @P5 BRA `(.L_x_255) ;  /* 0x00000000000c5947 */ /* 0x000fea0003800000 */
[----:B------:R-:W1:Y:S02]  /*6270*/  LDG.E.U8 R164, desc[UR36][R2.64+0xd8] ;  /* 0x0000d82402a47981 */ /* 0x000e64000c1e1100 */
[----:B-1----:R-:W-:-:S05]  /*6280*/  PRMT R11, R164, 0x8880, RZ ;  /* 0x00008880a40b7816 */ /* 0x002fca00000000ff */
[----:B------:R-:W-:-:S07]  /*6290*/  IMAD R10, R11, R152, RZ ;  /* 0x000000980b0a7224 */ /* 0x000fce00078e02ff */
.L_x_255:
[----:B------:R-:W-:Y:S05]  /*62a0*/  BSYNC B1 ;  /* 0x0000000000017941 */ /* 0x000fea0003800000 */
.L_x_254:
[----:B-1----:R-:W-:Y:S01]  /*62b0*/  @!P5 IMAD R11, R132, R153, R10 ;  /* 0x00000099840bd224 */ /* 0x002fe200078e020a */
[----:B------:R-:W-:Y:S04]  /*62c0*/  BSSY B1, `(.L_x_256) ;  /* 0x0000006000017945 */ /* 0x000fe80003800000 */
[----:B------:R1:W-:Y:S01]  /*62d0*/  @!P5 STG.E.U8 desc[UR36][R4.64+0xd8], R11 ;  /* 0x0000d80b0400d986 */ /* 0x0003e2000c101124 */
[----:B------:R-:W-:Y:S05]  /*62e0*/  @P2 BRA `(.L_x_257) ;  /* 0x00000000000c2947 */ /* 0x000fea0003800000 */
[----:B------:R-:W1:Y:S02]  /*62f0*/  LDG.E.U8 R164, desc[UR36][R2.64+0xd9] ;  /* 0x0000d92402a47981 */ /* 0x000e64000c1e1100 */
[----:B-1----:R-:W-:-:S05]  /*6300*/  PRMT R11, R164, 0x8880, RZ ;  /* 0x00008880a40b7816 */ /* 0x002fca00000000ff */
[----:B------:R-:W-:-:S07]  /*6310*/  IMAD R10, R11, R152, RZ ;  /* 0x000000980b0a7224 */ /* 0x000fce00078e02ff */
.L_x_257:
[----:B------:R-:W-:Y:S05]  /*6320*/  BSYNC B1 ;  /* 0x0000000000017941 */ /* 0x000fea0003800000 */
.L_x_256:
        /* <DEDUP_REMOVED lines=11> */
.L_x_259:
[----:B------:R-:W-:Y:S05]  /*63e0*/  BSYNC B1 ;  /* 0x0000000000017941 */ /* 0x000fea0003800000 */
.L_x_258:
[----:B-1----:R-:W-:Y:S01]  /*63f0*/  @!P4 IMAD R11, R134, R153, R10 ;  /* 0x00000099860bc224 */ /* 0x002fe200078e020a */
[----:B------:R-:W-:Y:S04]  /*6400*/  BSSY B1, `(.L_x_260) ;  /* 0x0000006000017945 */ /* 0x000fe80003800000 */
[----:B------:R1:W-:Y:S01]  /*6410*/  @!P4 STG.E.U8 desc[UR36][R6.64+0xd8], R11 ;  /* 0x0000d80b0600c986 */ /* 0x0003e2000c101124 */
[----:B------:R-:W-:Y:S05]  /*6420*/  @P3 BRA `(.L_x_261) ;  /* 0x00000000000c3947 */ /* 0x000fea0003800000 */
[----:B------:R-:W1:Y:S02]  /*6430*/  LDG.E.U8 R164, desc[UR36][R8.64+0xd9] ;  /* 0x0000d92408a47981 */ /* 0x000e64000c1e1100 */
[----:B-1----:R-:W-:-:S05]  /*6440*/  PRMT R11, R164, 0x8880, RZ ;  /* 0x00008880a40b7816 */ /* 0x002fca00000000ff */
[----:B------:R-:W-:-:S07]  /*6450*/  IMAD R10, R11, R152, RZ ;  /* 0x000000980b0a7224 */ /* 0x000fce00078e02ff */
.L_x_261:
[----:B------:R-:W-:Y:S05]  /*6460*/  BSYNC B1 ;  /* 0x0000000000017941 */ /* 0x000fea0003800000 */
.L_x_260:
[----:B------:R-:W-:Y:S01]  /*6470*/  @!P3 IMAD R135, R135, R153, R10 ;  /* 0x000000998787b224 */ /* 0x000fe200078e020a */
[----:B------:R-:W-:Y:S04]  /*6480*/  BSSY B1, `(.L_x_262) ;  /* 0x0000006000017945 */ /* 0x000fe80003800000 */
[----:B------:R0:W-:Y:S01]  /*6490*/  @!P3 STG.E.U8 desc[UR36][R6.64+0xd9], R135 ;  /* 0x0000d9870600b986 */ /* 0x0001e2000c101124 */
[----:B------:R-:W-:Y:S05]  /*64a0*/  @P5 BRA `(.L_x_263) ;  /* 0x00000000000c5947 */ /* 0x000fea0003800000 */
[----:B------:R-:W1:Y:S02]  /*64b0*/  LDG.E.U8 R164, desc[UR36][R2.64+0xe0] ;  /* 0x0000e02402a47981 */ /* 0x000e64000c1e1100 */
[----:B-1----:R-:W-:-:S05]  /*64c0*/  PRMT R11, R164, 0x8880, RZ ;  /* 0x00008880a40b7816 */ /* 0x002fca00000000ff */
[----:B------:R-:W-:-:S07]  /*64d0*/  IMAD R10, R11, R152, RZ ;  /* 0x000000980b0a7224 */ /* 0x000fce00078e02ff */
.L_x_263:
[----:B------:R-:W-:Y:S05]  /*64e0*/  BSYNC B1 ;  /* 0x0000000000017941 */ /* 0x000fea0003800000 */
.L_x_262:
[----:B-1----:R-:W-:Y:S01]  /*64f0*/  @!P5 IMAD R11, R136, R153, R10 ;  /* 0x00000099880bd224 */ /* 0x002fe200078e020a */
[----:B------:R-:W-:Y:S04]  /*6500*/  BSSY B1, `(.L_x_264) ;  /* 0x0000006000017945 */ /* 0x000fe80003800000 */
[----:B------:R1:W-:Y:S01]  /*6510*/  @!P5 STG.E.U8 desc[UR36][R4.64+0xe0], R11 ;  /* 0x0000e00b0400d986 */ /* 0x0003e2000c101124 */
[----:B------:R-:W-:Y:S05]  /*6520*/  @P2 BRA `(.L_x_265) ;  /* 0x00000000000c2947 */ /* 0x000fea0003800000 */
[----:B------:R-:W1:Y:S02]  /*6530*/  LDG.E.U8 R164, desc[UR36][R2.64+0xe1] ;  /* 0x0000e12402a47981 */ /* 0x000e64000c1e1100 */
[----:B-1----:R-:W-:-:S05]  /*6540*/  PRMT R11, R164, 0x8880, RZ ;  /* 0x00008880a40b7816 */ /* 0x002fca00000000ff */
[----:B------:R-:W-:-:S07]  /*6550*/  IMAD R10, R11, R152, RZ ;  /* 0x000000980b0a7224 */ /* 0x000fce00078e02ff */
.L_x_265:
[----:B------:R-:W-:Y:S05]  /*6560*/  BSYNC B1 ;  /* 0x0000000000017941 */ /* 0x000fea0003800000 */
.L_x_264:
        /* <DEDUP_REMOVED lines=11> */
.L_x_267:
[----:B------:R-:W-:Y:S05]  /*6620*/  BSYNC B1 ;  /* 0x0000000000017941 */ /* 0x000fea0003800000 */
.L_x_266:
[----:B-1----:R-:W-:Y:S01]  /*6630*/  @!P4 IMAD R11, R138, R153, R10 ;  /* 0x000000998a0bc224 */ /* 0x002fe200078e020a */
[----:B------:R-:W-:Y:S04]  /*6640*/  BSSY B1, `(.L_x_268) ;  /* 0x0000006000017945 */ /* 0x000fe80003800000 */
[----:B------:R1:W-:Y:S01]  /*6650*/  @!P4 STG.E.U8 desc[UR36][R6.64+0xe0], R11 ;  /* 0x0000e00b0600c986 */ /* 0x0003e2000c101124 */
[----:B------:R-:W-:Y:S05]  /*6660*/  @P3 BRA `(.L_x_269) ;  /* 0x00000000000c3947 */ /* 0x000fea0003800000 */
[----:B------:R-:W1:Y:S02]  /*6670*/  LDG.E.U8 R164, desc[UR36][R8.64+0xe1] ;  /* 0x0000e12408a47981 */ /* 0x000e64000c1e1100 */
[----:B-1----:R-:W-:-:S05]  /*6680*/  PRMT R11, R164, 0x8880, RZ ;  /* 0x00008880a40b7816 */ /* 0x002fca00000000ff */
[----:B------:R-:W-:-:S07]  /*6690*/  IMAD R10, R11, R152, RZ ;  /* 0x000000980b0a7224 */ /* 0x000fce00078e02ff */
.L_x_269:
[----:B------:R-:W-:Y:S05]  /*66a0*/  BSYNC B1 ;  /* 0x0000000000017941 */ /* 0x000fea0003800000 */
.L_x_268:
[----:B------:R-:W-:Y:S01]  /*66b0*/  @!P3 IMAD R139, R139, R153, R10 ;  /* 0x000000998b8bb224 */ /* 0x000fe200078e020a */
[----:B------:R-:W-:Y:S04]  /*66c0*/  BSSY B1, `(.L_x_270) ;  /* 0x0000006000017945 */ /* 0x000fe80003800000 */
[----:B------:R0:W-:Y:S01]  /*66d0*/  @!P3 STG.E.U8 desc[UR36][R6.64+0xe1], R139 ;  /* 0x0000e18b0600b986 */ /* 0x0001e2000c101124 */
[----:B------:R-:W-:Y:S05]  /*66e0*/  @P5 BRA `(.L_x_271) ;  /* 0x00000000000c5947 */ /* 0x000fea0003800000 */
[----:B------:R-:W1:Y:S02]  /*66f0*/  LDG.E.U8 R164, desc[UR36][R2.64+0xe8] ;  /* 0x0000e82402a47981 */ /* 0x000e64000c1e1100 */
[----:B-1----:R-:W-:-:S05]  /*6700*/  PRMT R11, R164, 0x8880, RZ ;  /* 0x00008880a40b7816 */ /* 0x002fca00000000ff */
[----:B------:R-:W-:-:S07]  /*6710*/  IMAD R10, R11, R152, RZ ;  /* 0x000000980b0a7224 */ /* 0x000fce00078e02ff */
.L_x_271:
[----:B------:R-:W-:Y:S05]  /*6720*/  BSYNC B1 ;  /* 0x0000000000017941 */ /* 0x000fea0003800000 */
.L_x_270:
[----:B-1----:R-:W-:Y:S01]  /*6730*/  @!P5 IMAD R11, R140, R153, R10 ;  /* 0x000000998c0bd224 */ /* 0x002fe200078e020a */
[----:B------:R-:W-:Y:S04]  /*6740*/  BSSY B1, `(.L_x_272) ;  /* 0x0000006000017945 */ /* 0x000fe80003800000 */
[----:B------:R1:W-:Y:S01]  /*6750*/  @!P5 STG.E.U8 desc[UR36][R4.64+0xe8], R11 ;  /* 0x0000e80b0400d986 */ /* 0x0003e2000c101124 */
[----:B------:R-:W-:Y:S05]  /*6760*/  @P2 BRA `(.L_x_273) ;  /* 0x00000000000c2947 */ /* 0x000fea0003800000 */
[----:B------:R-:W1:Y:S02]  /*6770*/  LDG.E.U8 R164, desc[UR36][R2.64+0xe9] ;  /* 0x0000e92402a47981 */ /* 0x000e64000c1e1100 */
[----:B-1----:R-:W-:-:S05]  /*6780*/  PRMT R11, R164, 0x8880, RZ ;  /* 0x00008880a40b7816 */ /* 0x002fca00000000ff */
[----:B------:R-:W-:-:S07]  /*6790*/  IMAD R10, R11, R152, RZ ;  /* 0x000000980b0a7224 */ /* 0x000fce00078e02ff */
.L_x_273:
[----:B------:R-:W-:Y:S05]  /*67a0*/  BSYNC B1 ;  /* 0x0000000000017941 */ /* 0x000fea0003800000 */
.L_x_272:
        /* <DEDUP_REMOVED lines=11> */
.L_x_275:
[----:B------:R-:W-:Y:S05]  /*6860*/  BSYNC B1 ;  /* 0x0000000000017941 */ /* 0x000fea0003800000 */
.L_x_274:
[----:B-1----:R-:W-:Y:S01]  /*6870*/  @!P4 IMAD R11, R142, R153, R10 ;  /* 0x000000998e0bc224 */ /* 0x002fe200078e020a */
[----:B------:R-:W-:Y:S04]  /*6880*/  BSSY B1, `(.L_x_276) ;  /* 0x0000006000017945 */ /* 0x000fe80003800000 */
[----:B------:R1:W-:Y:S01]  /*6890*/  @!P4 STG.E.U8 desc[UR36][R6.64+0xe8], R11 ;  /* 0x0000e80b0600c986 */ /* 0x0003e2000c101124 */
[----:B------:R-:W-:Y:S05]  /*68a0*/  @P3 BRA `(.L_x_277) ;  /* 0x00000000000c3947 */ /* 0x000fea0003800000 */
[----:B------:R-:W1:Y:S02]  /*68b0*/  LDG.E.U8 R164, desc[UR36][R8.64+0xe9] ;  /* 0x0000e92408a47981 */ /* 0x000e64000c1e1100 */
[----:B-1----:R-:W-:-:S05]  /*68c0*/  PRMT R11, R164, 0x8880, RZ ;  /* 0x00008880a40b7816 */ /* 0x002fca00000000ff */
[----:B------:R-:W-:-:S07]  /*68d0*/  IMAD R10, R11, R152, RZ ;  /* 0x000000980b0a7224 */ /* 0x000fce00078e02ff */
.L_x_277:
[----:B------:R-:W-:Y:S05]  /*68e0*/  BSYNC B1 ;  /* 0x0000000000017941 */ /* 0x000fea0003800000 */
.L_x_276:
[----:B------:R-:W-:Y:S01]  /*68f0*/  @!P3 IMAD R143, R143, R153, R10 ;  /* 0x000000998f8fb224 */ /* 0x000fe200078e020a */
[----:B------:R-:W-:Y:S04]  /*6900*/  BSSY B1, `(.L_x_278) ;  /* 0x0000006000017945 */ /* 0x000fe80003800000 */
[----:B------:R0:W-:Y:S01]  /*6910*/  @!P3 STG.E.U8 desc[UR36][R6.64+0xe9], R143 ;  /* 0x0000e98f0600b986 */ /* 0x0001e2000c101124 */
[----:B------:R-:W-:Y:S05]  /*6920*/  @P5 BRA `(.L_x_279) ;  /* 0x00000000000c5947 */ /* 0x000fea0003800000 */
[----:B------:R-:W1:Y:S02]  /*6930*/  LDG.E.U8 R164, desc[UR36][R2.64+0xf0] ;  /* 0x0000f02402a47981 */ /* 0x000e64000c1e1100 */
[----:B-1----:R-:W-:-:S05]  /*6940*/  PRMT R11, R164, 0x8880, RZ ;  /* 0x00008880a40b7816 */ /* 0x002fca00000000ff */
[----:B------:R-:W-:-:S07]  /*6950*/  IMAD R10, R11, R152, RZ ;  /* 0x000000980b0a7224 */ /* 0x000fce00078e02ff */
.L_x_279:
[----:B------:R-:W-:Y:S05]  /*6960*/  BSYNC B1 ;  /* 0x0000000000017941 */ /* 0x000fea0003800000 */
.L_x_278:
[----:B-1----:R-:W-:Y:S01]  /*6970*/  @!P5 IMAD R11, R144, R153, R10 ;  /* 0x00000099900bd224 */ /* 0x002fe200078e020a */
[----:B------:R-:W-:Y:S04]  /*6980*/  BSSY B1, `(.L_x_280) ;  /* 0x0000006000017945 */ /* 0x000fe80003800000 */
[----:B------:R1:W-:Y:S01]  /*6990*/  @!P5 STG.E.U8 desc[UR36][R4.64+0xf0], R11 ;  /* 0x0000f00b0400d986 */ /* 0x0003e2000c101124 */
[----:B------:R-:W-:Y:S05]  /*69a0*/  @P2 BRA `(.L_x_281) ;  /* 0x00000000000c2947 */ /* 0x000fea0003800000 */
[----:B------:R-:W1:Y:S02]  /*69b0*/  LDG.E.U8 R164, desc[UR36][R2.64+0xf1] ;  /* 0x0000f12402a47981 */ /* 0x000e64000c1e1100 */
[----:B-1----:R-:W-:-:S05]  /*69c0*/  PRMT R11, R164, 0x8880, RZ ;  /* 0x00008880a40b7816 */ /* 0x002fca00000000ff */
[----:B------:R-:W-:-:S07]  /*69d0*/  IMAD R10, R11, R152, RZ ;  /* 0x000000980b0a7224 */ /* 0x000fce00078e02ff */
.L_x_281:
[----:B------:R-:W-:Y:S05]  /*69e0*/  BSYNC B1 ;  /* 0x0000000000017941 */ /* 0x000fea0003800000 */
.L_x_280:
[C---:B------:R-:W-:Y:S01]  /*69f0*/  ISETP.LT.OR P4, PT, R0.reuse, 0xf1, !P0 ;  /* 0x000000f10000780c */ /* 0x040fe20004781670 */
[----:B------:R-:W-:Y:S01]  /*6a00*/  @!P2 IMAD R145, R145, R153, R10 ;  /* 0x000000999191a224 */ /* 0x000fe200078e020a */
[----:B------:R-:W-:Y:S01]  /*6a10*/  BSSY B1, `(.L_x_282) ;  /* 0x000000a000017945 */ /* 0x000fe20003800000 */
[C---:B------:R-:W-:Y:S02]  /*6a20*/  ISETP.LT.OR P3, PT, R0.reuse, 0xf2, !P0 ;  /* 0x000000f20000780c */ /* 0x040fe40004761670 */
        /* <DEDUP_REMOVED lines=8> */
.L_x_283:
[----:B------:R-:W-:Y:S05]  /*6ab0*/  BSYNC B1 ;  /* 0x0000000000017941 */ /* 0x000fea0003800000 */
.L_x_282:
[----:B-1----:R-:W-:Y:S01]  /*6ac0*/  @!P4 IMAD R11, R146, R153, R10 ;  /* 0x00000099920bc224 */ /* 0x002fe200078e020a */
[----:B------:R-:W-:Y:S04]  /*6ad0*/  BSSY B1, `(.L_x_284) ;  /* 0x0000006000017945 */ /* 0x000fe80003800000 */
[----:B------:R1:W-:Y:S01]  /*6ae0*/  @!P4 STG.E.U8 desc[UR36][R6.64+0xf0], R11 ;  /* 0x0000f00b0600c986 */ /* 0x0003e2000c101124 */
[----:B------:R-:W-:Y:S05]  /*6af0*/  @P3 BRA `(.L_x_285) ;  /* 0x00000000000c3947 */ /* 0x000fea0003800000 */
[----:B------:R-:W1:Y:S02]  /*6b00*/  LDG.E.U8 R164, desc[UR36][R8.64+0xf1] ;  /* 0x0000f12408a47981 */ /* 0x000e64000c1e1100 */
[----:B-1----:R-:W-:-:S05]  /*6b10*/  PRMT R11, R164, 0x8880, RZ ;  /* 0x00008880a40b7816 */ /* 0x002fca00000000ff */
[----:B------:R-:W-:-:S07]  /*6b20*/  IMAD R10, R11, R152, RZ ;  /* 0x000000980b0a7224 */ /* 0x000fce00078e02ff */
.L_x_285:
[----:B------:R-:W-:Y:S05]  /*6b30*/  BSYNC B1 ;  /* 0x0000000000017941 */ /* 0x000fea0003800000 */
.L_x_284:
[----:B------:R-:W-:Y:S01]  /*6b40*/  @!P3 IMAD R147, R147, R153, R10 ;  /* 0x000000999393b224 */ /* 0x000fe200078e020a */
[----:B------:R-:W-:Y:S04]  /*6b50*/  BSSY B1, `(.L_x_286) ;  /* 0x0000006000017945 */ /* 0x000fe80003800000 */
[----:B------:R0:W-:Y:S01]  /*6b60*/  @!P3 STG.E.U8 desc[UR36][R6.64+0xf1], R147 ;  /* 0x0000f1930600b986 */ /* 0x0001e2000c101124 */
[----:B------:R-:W-:Y:S05]  /*6b70*/  @P2 BRA `(.L_x_287) ;  /* 0x00000000000c2947 */ /* 0x000fea0003800000 */
[----:B------:R-:W1:Y:S02]  /*6b80*/  LDG.E.U8 R164, desc[UR36][R2.64+0xf8] ;  /* 0x0000f82402a47981 */ /* 0x000e64000c1e1100 */
[----:B-1----:R-:W-:-:S05]  /*6b90*/  PRMT R11, R164, 0x8880, RZ ;  /* 0x00008880a40b7816 */ /* 0x002fca00000000ff */
[----:B------:R-:W-:-:S07]  /*6ba0*/  IMAD R10, R11, R152, RZ ;  /* 0x000000980b0a7224 */ /* 0x000fce00078e02ff */
.L_x_287:
[----:B------:R-:W-:Y:S05]  /*6bb0*/  BSYNC B1 ;  /* 0x0000000000017941 */ /* 0x000fea0003800000 */
.L_x_286:
[----:B-1----:R-:W-:Y:S01]  /*6bc0*/  @!P2 IMAD R11, R148, R153, R10 ;  /* 0x00000099940ba224 */ /* 0x002fe200078e020a */
[----:B------:R-:W-:Y:S04]  /*6bd0*/  BSSY B1, `(.L_x_288) ;  /* 0x0000006000017945 */ /* 0x000fe80003800000 */
[----:B------:R1:W-:Y:S01]  /*6be0*/  @!P2 STG.E.U8 desc[UR36][R4.64+0xf8], R11 ;  /* 0x0000f80b0400a986 */ /* 0x0003e2000c101124 */
[----:B------:R-:W-:Y:S05]  /*6bf0*/  @P1 BRA `(.L_x_289) ;  /* 0x00000000000c1947 */ /* 0x000fea0003800000 */
[----:B------:R-:W1:Y:S02]  /*6c00*/  LDG.E.U8 R164, desc[UR36][R2.64+0xf9] ;  /* 0x0000f92402a47981 */ /* 0x000e64000c1e1100 */
[----:B-1----:R-:W-:-:S05]  /*6c10*/  PRMT R11, R164, 0x8880, RZ ;  /* 0x00008880a40b7816 */ /* 0x002fca00000000ff */
[----:B------:R-:W-:-:S07]  /*6c20*/  IMAD R10, R11, R152, RZ ;  /* 0x000000980b0a7224 */ /* 0x000fce00078e02ff */
.L_x_289:
[----:B------:R-:W-:Y:S05]  /*6c30*/  BSYNC B1 ;  /* 0x0000000000017941 */ /* 0x000fea0003800000 */
.L_x_288:
[----:B------:R-:W-:Y:S01]  /*6c40*/  @!P1 IMAD R149, R149, R153, R10 ;  /* 0x0000009995959224 */ /* 0x000fe200078e020a */
[----:B------:R-:W-:Y:S04]  /*6c50*/  BSSY B1, `(.L_x_290) ;  /* 0x0000006000017945 */ /* 0x000fe80003800000 */
[----:B------:R0:W-:Y:S01]  /*6c60*/  @!P1 STG.E.U8 desc[UR36][R4.64+0xf9], R149 ;  /* 0x0000f99504009986 */ /* 0x0001e2000c101124 */
[----:B------:R-:W-:Y:S05]  /*6c70*/  @P5 BRA `(.L_x_291) ;  /* 0x00000000000c5947 */ /* 0x000fea0003800000 */
[----:B------:R-:W0:Y:S02]  /*6c80*/  LDG.E.U8 R164, desc[UR36][R8.64+0xf8] ;  /* 0x0000f82408a47981 */ /* 0x000e24000c1e1100 */
[----:B0-----:R-:W-:-:S05]  /*6c90*/  PRMT R3, R164, 0x8880, RZ ;  /* 0x00008880a4037816 */ /* 0x001fca00000000ff */
[----:B------:R-:W-:-:S07]  /*6ca0*/  IMAD R10, R3, R152, RZ ;  /* 0x00000098030a7224 */ /* 0x000fce00078e02ff */
.L_x_291:
[----:B------:R-:W-:Y:S05]  /*6cb0*/  BSYNC B1 ;  /* 0x0000000000017941 */ /* 0x000fea0003800000 */
.L_x_290:
[----:B0-----:R-:W-:Y:S01]  /*6cc0*/  @!P5 IMAD R3, R150, R153, R10 ;  /* 0x000000999603d224 */ /* 0x001fe200078e020a */
[----:B------:R-:W-:Y:S01]  /*6cd0*/  ISETP.LT.OR P0, PT, R0, 0xfa, !P0 ;  /* 0x000000fa0000780c */ /* 0x000fe20004701670 */
[----:B------:R-:W-:Y:S03]  /*6ce0*/  BSSY B1, `(.L_x_292) ;  /* 0x0000006000017945 */ /* 0x000fe60003800000 */
[----:B------:R0:W-:Y:S09]  /*6cf0*/  @!P5 STG.E.U8 desc[UR36][R6.64+0xf8], R3 ;  /* 0x0000f8030600d986 */ /* 0x0001f2000c101124 */
[----:B------:R-:W-:Y:S05]  /*6d00*/  @P0 BRA `(.L_x_293) ;  /* 0x00000000000c0947 */ /* 0x000fea0003800000 */
[----:B------:R-:W0:Y:S02]  /*6d10*/  LDG.E.U8 R164, desc[UR36][R8.64+0xf9] ;  /* 0x0000f92408a47981 */ /* 0x000e24000c1e1100 */
[----:B0-----:R-:W-:-:S05]  /*6d20*/  PRMT R3, R164, 0x8880, RZ ;  /* 0x00008880a4037816 */ /* 0x001fca00000000ff */
[----:B------:R-:W-:-:S07]  /*6d30*/  IMAD R10, R3, R152, RZ ;  /* 0x00000098030a7224 */ /* 0x000fce00078e02ff */
.L_x_293:
[----:B------:R-:W-:Y:S05]  /*6d40*/  BSYNC B1 ;  /* 0x0000000000017941 */ /* 0x000fea0003800000 */
.L_x_292:
[----:B------:R-:W-:Y:S01]  /*6d50*/  IMAD R151, R151, R153, R10 ;  /* 0x0000009997977224 */ /* 0x000fe200078e020a */
[----:B------:R-:W-:Y:S06]  /*6d60*/  @P0 BRA `(.L_x_294) ;  /* 0x0000001800100947 */ /* 0x000fec0003800000 */
[----:B------:R0:W-:Y:S01]  /*6d70*/  STG.E.U8 desc[UR36][R6.64+0xf9], R151 ;  /* 0x0000f99706007986 */ /* 0x0001e2000c101124 */
[----:B------:R-:W-:Y:S05]  /*6d80*/  BRA `(.L_x_294) ;  /* 0x0000001800087947 */ /* 0x000fea0003800000 */
.L_x_37:
[C---:B------:R-:W-:Y:S02]  /*6d90*/  ISETP.GE.AND P1, PT, R22.reuse, 0x1, PT ;  /* 0x000000011600780c */ /* 0x040fe40003f26270 */
[----:B------:R-:W-:Y:S02]  /*6da0*/  ISETP.GE.AND P0, PT, R22, 0x9, PT ;  /* 0x000000091600780c */ /* 0x000fe40003f06270 */
[C---:B------:R-:W-:Y:S02]  /*6db0*/  ISETP.LT.OR P4, PT, R0.reuse, 0x1, !P1 ;  /* 0x000000010000780c */ /* 0x040fe40004f81670 */
[C---:B------:R-:W-:Y:S02]  /*6dc0*/  ISETP.LT.OR P3, PT, R0.reuse, 0x2, !P1 ;  /* 0x000000020000780c */ /* 0x040fe40004f61670 */
[C---:B------:R-:W-:Y:S02]  /*6dd0*/  ISETP.LT.OR P2, PT, R0.reuse, 0x1, !P0 ;  /* 0x000000010000780c */ /* 0x040fe40004741670 */
[----:B------:R-:W-:-:S07]  /*6de0*/  ISETP.LT.OR P5, PT, R0, 0x2, !P0 ;  /* 0x000000020000780c */ /* 0x000fce00047a1670 */
[-C--:B------:R-:W-:Y:S02]  /*6df0*/  @!P4 IMAD R3, R24, R153.reuse, RZ ;  /* 0x000000991803c224 */ /* 0x080fe400078e02ff */
[-C--:B------:R-:W-:Y:S02]  /*6e00*/  @!P3 IMAD R25, R25, R153.reuse, RZ ;  /* 0x000000991919b224 */ /* 0x080fe400078e02ff */
[-C--:B------:R-:W-:Y:S01]  /*6e10*/  @!P2 IMAD R9, R26, R153.reuse, RZ ;  /* 0x000000991a09a224 */ /* 0x080fe200078e02ff */
[----:B------:R0:W-:Y:S01]  /*6e20*/  @!P4 STG.E.U8 desc[UR36][R4.64], R3 ;  /* 0x000000030400c986 */ /* 0x0001e2000c101124 */
[C---:B------:R-:W-:Y:S01]  /*6e30*/  ISETP.LT.OR P4, PT, R0.reuse, 0x9, !P1 ;  /* 0x000000090000780c */ /* 0x040fe20004f81670 */
[----:B------:R-:W-:Y:S02]  /*6e40*/  @!P5 IMAD R27, R27, R153, RZ ;  /* 0x000000991b1bd224 */ /* 0x000fe400078e02ff */
[----:B------:R-:W-:Y:S01]  /*6e50*/  @!P3 STG.E.U8 desc[UR36][R4.64+0x1], R25 ;  /* 0x000001190400b986 */ /* 0x000fe2000c101124 */
[----:B------:R-:W-:-:S03]  /*6e60*/  ISETP.LT.OR P3, PT, R0, 0xa, !P1 ;  /* 0x0000000a0000780c */ /* 0x000fc60004f61670 */
[----:B------:R1:W-:Y:S01]  /*6e70*/  @!P2 STG.E.U8 desc[UR36][R6.64], R9 ;  /* 0x000000090600a986 */ /* 0x0003e2000c101124 */
[----:B------:R-:W-:-:S03]  /*6e80*/  ISETP.LT.OR P2, PT, R0, 0x9, !P0 ;  /* 0x000000090000780c */ /* 0x000fc60004741670 */
[----:B------:R-:W-:Y:S01]  /*6e90*/  @!P5 STG.E.U8 desc[UR36][R6.64+0x1], R27 ;  /* 0x0000011b0600d986 */ /* 0x000fe2000c101124 */
[----:B------:R-:W-:Y:S01]  /*6ea0*/  ISETP.LT.OR P5, PT, R0, 0xa, !P0 ;  /* 0x0000000a0000780c */ /* 0x000fe200047a1670 */
[----:B------:R-:W-:-:S04]  /*6eb0*/  @!P4 IMAD R11, R28, R153, RZ ;  /* 0x000000991c0bc224 */ /* 0x000fc800078e02ff */
[-C--:B------:R-:W-:Y:S01]  /*6ec0*/  @!P3 IMAD R29, R29, R153.reuse, RZ ;  /* 0x000000991d1db224 */ /* 0x080fe200078e02ff */
[----:B------:R-:W-:Y:S01]  /*6ed0*/  @!P4 STG.E.U8 desc[UR36][R4.64+0x8], R11 ;  /* 0x0000080b0400c986 */ /* 0x000fe2000c101124 */
[----:B------:R-:W-:Y:S02]  /*6ee0*/  ISETP.LT.OR P4, PT, R0, 0x11, !P1 ;  /* 0x000000110000780c */ /* 0x000fe40004f81670 */
[-C--:B0-----:R-:W-:Y:S01]  /*6ef0*/  @!P2 IMAD R3, R30, R153.reuse, RZ ;  /* 0x000000991e03a224 */ /* 0x081fe200078e02ff */
[----:B------:R-:W-:Y:S01]  /*6f00*/  @!P3 STG.E.U8 desc[UR36][R4.64+0x9], R29 ;  /* 0x0000091d0400b986 */ /* 0x000fe2000c101124 */
[C---:B------:R-:W-:Y:S02]  /*6f10*/  ISETP.LT.OR P3, PT, R0.reuse, 0x12, !P1 ;  /* 0x000000120000780c */ /* 0x040fe40004f61670 */
[----:B------:R-:W-:Y:S01]  /*6f20*/  @!P5 IMAD R31, R31, R153, RZ ;  /* 0x000000991f1fd224 */ /* 0x000fe200078e02ff */
[----:B------:R0:W-:Y:S01]  /*6f30*/  @!P2 STG.E.U8 desc[UR36][R6.64+0x8], R3 ;  /* 0x000008030600a986 */ /* 0x0001e2000c101124 */
[----:B------:R-:W-:-:S03]  /*6f40*/  ISETP.LT.OR P2, PT, R0, 0x11, !P0 ;  /* 0x000000110000780c */ /* 0x000fc60004741670 */
[----:B------:R-:W-:Y:S01]  /*6f50*/  @!P5 STG.E.U8 desc[UR36][R6.64+0x9], R31 ;  /* 0x0000091f0600d986 */ /* 0x000fe2000c101124 */
[----:B------:R-:W-:Y:S01]  /*6f60*/  ISETP.LT.OR P5, PT, R0, 0x12, !P0 ;  /* 0x000000120000780c */ /* 0x000fe200047a1670 */
[----:B-1----:R-:W-:-:S04]  /*6f70*/  @!P4 IMAD R9, R32, R153, RZ ;  /* 0x000000992009c224 */ /* 0x002fc800078e02ff */
        /* <DEDUP_REMOVED lines=301> */
[----:B------:R1:W-:Y:S01]  /*8250*/  @!P4 STG.E.U8 desc[UR36][R4.64+0xd8], R11 ;  /* 0x0000d80b0400c986 */ /* 0x0003e2000c101124 */
        /* <DEDUP_REMOVED lines=13> */
[-C--:B-1----:R-:W-:Y:S01]  /*8330*/  @!P2 IMAD R11, R138, R153.reuse, RZ ;  /* 0x000000998a0ba224 */ /* 0x082fe200078e02ff */
[----:B------:R-:W-:Y:S01]  /*8340*/  @!P3 STG.E.U8 desc[UR36][R4.64+0xe1], R137 ;  /* 0x0000e1890400b986 */ /* 0x000fe2000c101124 */
[C---:B------:R-:W-:Y:S02]  /*8350*/  ISETP.LT.OR P3, PT, R0.reuse, 0xea, !P1 ;  /* 0x000000ea0000780c */ /* 0x040fe40004f61670 */
[----:B------:R-:W-:Y:S01]  /*8360*/  @!P5 IMAD R139, R139, R153, RZ ;  /* 0x000000998b8bd224 */ /* 0x000fe200078e02ff */
[----:B------:R1:W-:Y:S01]  /*8370*/  @!P2 STG.E.U8 desc[UR36][R6.64+0xe0], R11 ;  /* 0x0000e00b0600a986 */ /* 0x0003e2000c101124 */
[----:B------:R-:W-:-:S03]  /*8380*/  ISETP.LT.OR P2, PT, R0, 0xe9, !P0 ;  /* 0x000000e90000780c */ /* 0x000fc60004741670 */
[----:B------:R-:W-:Y:S01]  /*8390*/  @!P5 STG.E.U8 desc[UR36][R6.64+0xe1], R139 ;  /* 0x0000e18b0600d986 */ /* 0x000fe2000c101124 */
[----:B------:R-:W-:Y:S01]  /*83a0*/  ISETP.LT.OR P5, PT, R0, 0xea, !P0 ;  /* 0x000000ea0000780c */ /* 0x000fe200047a1670 */
[----:B0-----:R-:W-:-:S04]  /*83b0*/  @!P4 IMAD R3, R140, R153, RZ ;  /* 0x000000998c03c224 */ /* 0x001fc800078e02ff */
[-C--:B------:R-:W-:Y:S01]  /*83c0*/  @!P3 IMAD R141, R141, R153.reuse, RZ ;  /* 0x000000998d8db224 */ /* 0x080fe200078e02ff */
[----:B------:R0:W-:Y:S01]  /*83d0*/  @!P4 STG.E.U8 desc[UR36][R4.64+0xe8], R3 ;  /* 0x0000e8030400c986 */ /* 0x0001e2000c101124 */
[----:B------:R-:W-:Y:S02]  /*83e0*/  ISETP.LT.OR P4, PT, R0, 0xf2, !P1 ;  /* 0x000000f20000780c */ /* 0x000fe40004f81670 */
[-C--:B--2---:R-:W-:Y:S01]  /*83f0*/  @!P2 IMAD R9, R142, R153.reuse, RZ ;  /* 0x000000998e09a224 */ /* 0x084fe200078e02ff */
[----:B------:R-:W-:Y:S01]  /*8400*/  @!P3 STG.E.U8 desc[UR36][R4.64+0xe9], R141 ;  /* 0x0000e98d0400b986 */ /* 0x000fe2000c101124 */
[C---:B------:R-:W-:Y:S02]  /*8410*/  ISETP.LT.OR P3, PT, R0.reuse, 0xf1, !P1 ;  /* 0x000000f10000780c */ /* 0x040fe40004f61670 */
[----:B------:R-:W-:Y:S01]  /*8420*/  @!P5 IMAD R143, R143, R153, RZ ;  /* 0x000000998f8fd224 */ /* 0x000fe200078e02ff */
[----:B------:R-:W-:Y:S01]  /*8430*/  @!P2 STG.E.U8 desc[UR36][R6.64+0xe8], R9 ;  /* 0x0000e8090600a986 */ /* 0x000fe2000c101124 */
[----:B------:R-:W-:-:S03]  /*8440*/  ISETP.LT.OR P2, PT, R0, 0xf1, !P0 ;  /* 0x000000f10000780c */ /* 0x000fc60004741670 */
[----:B------:R-:W-:Y:S01]  /*8450*/  @!P5 STG.E.U8 desc[UR36][R6.64+0xe9], R143 ;  /* 0x0000e98f0600d986 */ /* 0x000fe2000c101124 */
[----:B------:R-:W-:Y:S01]  /*8460*/  ISETP.LT.OR P5, PT, R0, 0xf9, !P0 ;  /* 0x000000f90000780c */ /* 0x000fe200047a1670 */
[----:B------:R-:W-:-:S04]  /*8470*/  @!P4 IMAD R145, R145, R153, RZ ;  /* 0x000000999191c224 */ /* 0x000fc800078e02ff */
[-C--:B-1----:R-:W-:Y:S01]  /*8480*/  @!P3 IMAD R11, R144, R153.reuse, RZ ;  /* 0x00000099900bb224 */ /* 0x082fe200078e02ff */
[----:B------:R-:W-:Y:S01]  /*8490*/  @!P4 STG.E.U8 desc[UR36][R4.64+0xf1], R145 ;  /* 0x0000f1910400c986 */ /* 0x000fe2000c101124 */
[C---:B------:R-:W-:Y:S02]  /*84a0*/  ISETP.LT.OR P4, PT, R0.reuse, 0xf2, !P0 ;  /* 0x000000f20000780c */ /* 0x040fe40004781670 */
[C---:B------:R-:W-:Y:S01]  /*84b0*/  ISETP.LT.OR P0, PT, R0.reuse, 0xfa, !P0 ;  /* 0x000000fa0000780c */ /* 0x040fe20004701670 */
[----:B------:R1:W-:Y:S01]  /*84c0*/  @!P3 STG.E.U8 desc[UR36][R4.64+0xf0], R11 ;  /* 0x0000f00b0400b986 */ /* 0x0003e2000c101124 */
[----:B------:R-:W-:Y:S01]  /*84d0*/  ISETP.LT.OR P3, PT, R0, 0xf9, !P1 ;  /* 0x000000f90000780c */ /* 0x000fe20004f61670 */
[----:B0-----:R-:W-:Y:S01]  /*84e0*/  @!P2 IMAD R3, R146, R153, RZ ;  /* 0x000000999203a224 */ /* 0x001fe200078e02ff */
[----:B------:R-:W-:-:S04]  /*84f0*/  ISETP.LT.OR P1, PT, R0, 0xfa, !P1 ;  /* 0x000000fa0000780c */ /* 0x000fc80004f21670 */
[----:B------:R0:W-:Y:S03]  /*8500*/  @!P2 STG.E.U8 desc[UR36][R6.64+0xf0], R3 ;  /* 0x0000f0030600a986 */ /* 0x0001e6000c101124 */
[-C--:B------:R-:W-:Y:S02]  /*8510*/  @!P4 IMAD R147, R147, R153.reuse, RZ ;  /* 0x000000999393c224 */ /* 0x080fe400078e02ff */
[-C--:B-1----:R-:W-:Y:S02]  /*8520*/  @!P5 IMAD R11, R150, R153.reuse, RZ ;  /* 0x00000099960bd224 */ /* 0x082fe400078e02ff */
[-C--:B------:R-:W-:Y:S01]  /*8530*/  @!P3 IMAD R9, R148, R153.reuse, RZ ;  /* 0x000000999409b224 */ /* 0x080fe200078e02ff */
[----:B------:R0:W-:Y:S01]  /*8540*/  @!P4 STG.E.U8 desc[UR36][R6.64+0xf1], R147 ;  /* 0x0000f1930600c986 */ /* 0x0001e2000c101124 */
[-C--:B------:R-:W-:Y:S02]  /*8550*/  @!P1 IMAD R149, R149, R153.reuse, RZ ;  /* 0x0000009995959224 */ /* 0x080fe400078e02ff */
[----:B------:R-:W-:Y:S01]  /*8560*/  @!P0 IMAD R151, R151, R153, RZ ;  /* 0x0000009997978224 */ /* 0x000fe200078e02ff */
[----:B------:R0:W-:Y:S04]  /*8570*/  @!P3 STG.E.U8 desc[UR36][R4.64+0xf8], R9 ;  /* 0x0000f8090400b986 */ /* 0x0001e8000c101124 */
[----:B------:R0:W-:Y:S04]  /*8580*/  @!P1 STG.E.U8 desc[UR36][R4.64+0xf9], R149 ;  /* 0x0000f99504009986 */ /* 0x0001e8000c101124 */
[----:B------:R0:W-:Y:S04]  /*8590*/  @!P5 STG.E.U8 desc[UR36][R6.64+0xf8], R11 ;  /* 0x0000f80b0600d986 */ /* 0x0001e8000c101124 */
[----:B------:R0:W-:Y:S02]  /*85a0*/  @!P0 STG.E.U8 desc[UR36][R6.64+0xf9], R151 ;  /* 0x0000f99706008986 */ /* 0x0001e4000c101124 */
.L_x_294:
[----:B------:R-:W-:Y:S05]  /*85b0*/  BSYNC B0 ;  /* 0x0000000000007941 */ /* 0x000fea0003800000 */
.L_x_36:
[----:B0-----:R-:W2:Y:S01]  /*85c0*/  LDL.64 R2, [R1] ;  /* 0x0000000001027983 */ /* 0x001ea20000100a00 */
[----:B------:R-:W-:Y:S01]  /*85d0*/  ULDC.64 UR4, c[0x0][0x650] ;  /* 0x0001940000047ab9 */ /* 0x000fe20000000a00 */
[----:B------:R0:W-:Y:S01]  /*85e0*/  SYNCS.ARRIVE.TRANS64.A1T0 RZ, [R162+UR45], RZ ;  /* 0x000000ffa2ff79a7 */ /* 0x0001e2000810002d */
[----:B------:R-:W-:Y:S01]  /*85f0*/  PRMT R0, RZ, 0x7610, R0 ;  /* 0x00007610ff007816 */ /* 0x000fe20000000000 */
[----:B------:R-:W-:Y:S02]  /*8600*/  IMAD.MOV.U32 R19, RZ, RZ, -0x1 ;  /* 0xffffffffff137424 */ /* 0x000fe400078e00ff */
[----:B------:R-:W-:Y:S01]  /*8610*/  IMAD.MOV.U32 R22, RZ, RZ, -0x1 ;  /* 0xffffffffff167424 */ /* 0x000fe200078e00ff */
[----:B--2---:R-:W-:-:S04]  /*8620*/  LEA R18, P0, R2, R18, 0x1 ;  /* 0x0000001202127211 */ /* 0x004fc800078008ff */
[----:B------:R-:W-:Y:S01]  /*8630*/  LEA.HI.X R17, R2, R17, R23, 0x1, P0 ;  /* 0x0000001102117211 */ /* 0x000fe200000f0c17 */
[----:B------:R-:W-:Y:S01]  /*8640*/  IMAD.MOV.U32 R2, RZ, RZ, -0x1 ;  /* 0xffffffffff027424 */ /* 0x000fe200078e00ff */
[----:B------:R-:W-:-:S04]  /*8650*/  ISETP.GE.U32.AND P0, PT, R18, UR4, PT ;  /* 0x0000000412007c0c */ /* 0x000fc8000bf06070 */
[----:B------:R-:W-:-:S13]  /*8660*/  ISETP.GE.U32.AND.EX P0, PT, R17, UR5, PT, P0 ;  /* 0x0000000511007c0c */ /* 0x000fda000bf06100 */
[----:B0-----:R-:W-:Y:S05]  /*8670*/  @P0 BRA `(.L_x_295) ;  /* 0x0000000400700947 */ /* 0x001fea0003800000 */
[----:B------:R-:W0:Y:S01]  /*8680*/  S2R R10, SR_CTAID.X ;  /* 0x00000000000a7919 */ /* 0x000e220000002500 */
[----:B------:R-:W2:Y:S01]  /*8690*/  LDC.64 R8, c[0x0][0x628] ;  /* 0x00018a00ff087b82 */ /* 0x000ea20000000a00 */
[----:B------:R-:W-:Y:S01]  /*86a0*/  ULDC UR4, c[0x0][0x150] ;  /* 0x0000540000047ab9 */ /* 0x000fe20000000800 */
[----:B---3--:R-:W-:Y:S01]  /*86b0*/  IMAD.MOV.U32 R6, RZ, RZ, R18 ;  /* 0x000000ffff067224 */ /* 0x008fe200078e0012 */
[----:B------:R-:W3:Y:S01]  /*86c0*/  S2R R20, SR_CTAID.Y ;  /* 0x0000000000147919 */ /* 0x000ee20000002600 */
[----:B------:R-:W-:-:S04]  /*86d0*/  IMAD.MOV.U32 R7, RZ, RZ, R17 ;  /* 0x000000ffff077224 */ /* 0x000fc800078e0011 */
[----:B------:R-:W1:Y:S08]  /*86e0*/  LDC R15, c[0x0][0x144] ;  /* 0x00005100ff0f7b82 */ /* 0x000e700000000800 */
[----:B------:R-:W1:Y:S08]  /*86f0*/  LDC R0, c[0x0][0x630] ;  /* 0x00018c00ff007b82 */ /* 0x000e700000000800 */
[----:B------:R-:W1:Y:S01]  /*8700*/  LDC.64 R12, c[0x0][0x620] ;  /* 0x00018800ff0c7b82 */ /* 0x000e620000000a00 */
[----:B--2---:R-:W-:-:S04]  /*8710*/  ISETP.NE.U32.AND P0, PT, R8, RZ, PT ;  /* 0x000000ff0800720c */ /* 0x004fc80003f05070 */
[----:B------:R-:W-:Y:S02]  /*8720*/  ISETP.NE.AND.EX P0, PT, R9, RZ, PT, P0 ;  /* 0x000000ff0900720c */ /* 0x000fe40003f05300 */
[----:B0-----:R-:W-:-:S05]  /*8730*/  I2FP.F32.U32 R2, R10 ;  /* 0x0000000a00027245 */ /* 0x001fca0000201000 */
[----:B------:R-:W-:-:S04]  /*8740*/  FMUL R2, R2, UR4 ;  /* 0x0000000402027c20 */ /* 0x000fc80008400000 */
[----:B------:R0:W2:Y:S02]  /*8750*/  F2I.U32.TRUNC.NTZ R14, R2 ;  /* 0x00000002000e7305 */ /* 0x0000a4000020f000 */
[----:B---3--:R-:W-:Y:S05]  /*8760*/  @!P0 BRA `(.L_x_296) ;  /* 0x0000000000288947 */ /* 0x008fea0003800000 */
[----:B------:R-:W3:Y:S02]  /*8770*/  LDC R3, c[0x0][0x634] ;  /* 0x00018d00ff037b82 */ /* 0x000ee40000000800 */
[----:B---3--:R-:W-:-:S05]  /*8780*/  IADD3 R7, P0, R18, R3, RZ ;  /* 0x0000000312077210 */ /* 0x008fca0007f1e0ff */
[----:B-1----:R-:W-:-:S04]  /*8790*/  IMAD.X R11, RZ, RZ, R17, P0 ;  /* 0x000000ffff0b7224 */ /* 0x002fc800000e0611 */
[----:B0-----:R-:W-:-:S04]  /*87a0*/  IMAD.WIDE.U32 R2, R11, R8, RZ ;  /* 0x000000080b027225 */ /* 0x001fc800078e00ff */
[----:B----4-:R-:W-:-:S04]  /*87b0*/  IMAD.WIDE.U32 R4, P0, R7, R9, R2 ;  /* 0x0000000907047225 */ /* 0x010fc80007800002 */
[----:B------:R-:W-:-:S04]  /*87c0*/  IMAD.WIDE.U32 R2, R7, R8, RZ ;  /* 0x0000000807027225 */ /* 0x000fc800078e00ff */
[----:B------:R-:W-:Y:S01]  /*87d0*/  IMAD.X R7, RZ, RZ, RZ, P0 ;  /* 0x000000ffff077224 */ /* 0x000fe200000e06ff */
[----:B------:R-:W-:Y:S01]  /*87e0*/  IADD3 RZ, P0, R3, R4, RZ ;  /* 0x0000000403ff7210 */ /* 0x000fe20007f1e0ff */
[----:B------:R-:W-:-:S04]  /*87f0*/  IMAD.MOV.U32 R6, RZ, RZ, R5 ;  /* 0x000000ffff067224 */ /* 0x000fc800078e0005 */
[----:B------:R-:W-:-:S08]  /*8800*/  IMAD.WIDE.U32.X R6, R11, R9, R6, P0 ;  /* 0x000000090b067225 */ /* 0x000fd000000e0406 */
.L_x_296:
[----:B------:R-:W3:Y:S01]  /*8810*/  LDC.64 R26, c[0x0][0x640] ;  /* 0x00019000ff1a7b82 */ /* 0x000ee20000000a00 */
[-C--:B-1----:R-:W-:Y:S01]  /*8820*/  SHF.R.U64 R11, R6, R0.reuse, R7 ;  /* 0x00000000060b7219 */ /* 0x082fe20000001207 */
[----:B------:R-:W-:Y:S01]  /*8830*/  IMAD.MOV.U32 R19, RZ, RZ, R17 ;  /* 0x000000ffff137224 */ /* 0x000fe200078e0011 */
[----:B------:R-:W-:Y:S01]  /*8840*/  SHF.R.U32.HI R0, RZ, R0, R7 ;  /* 0x00000000ff007219 */ /* 0x000fe20000011607 */
[----:B--2---:R-:W-:Y:S01]  /*8850*/  IMAD.MOV R14, RZ, RZ, -R14 ;  /* 0x000000ffff0e7224 */ /* 0x004fe200078e0a0e */
[----:B----4-:R-:W-:Y:S01]  /*8860*/  IADD3 R5, P0, RZ, -R11, RZ ;  /* 0x8000000bff057210 */ /* 0x010fe20007f1e0ff */
[----:B------:R-:W-:Y:S01]  /*8870*/  ULDC UR4, c[0x0][0x154] ;  /* 0x0000550000047ab9 */ /* 0x000fe20000000800 */
[----:B------:R-:W-:Y:S01]  /*8880*/  IMAD.MOV.U32 R7, RZ, RZ, 0x1 ;  /* 0x00000001ff077424 */ /* 0x000fe200078e00ff */
[----:B------:R-:W1:Y:S01]  /*8890*/  LDC R4, c[0x0][0x618] ;  /* 0x00018600ff047b82 */ /* 0x000e620000000800 */
[----:B------:R-:W-:Y:S02]  /*88a0*/  IMAD R22, R15, R14, R10 ;  /* 0x0000000e0f167224 */ /* 0x000fe400078e020a */
[----:B------:R-:W-:-:S04]  /*88b0*/  IMAD.X R3, RZ, RZ, ~R0, P0 ;  /* 0x000000ffff037224 */ /* 0x000fc800000e0e00 */
[-C--:B------:R-:W-:Y:S01]  /*88c0*/  IMAD R0, R3, R12.reuse, RZ ;  /* 0x0000000c03007224 */ /* 0x080fe200078e02ff */
[----:B------:R-:W2:Y:S01]  /*88d0*/  LDC R6, c[0x0][0x608] ;  /* 0x00018200ff067b82 */ /* 0x000ea20000000800 */
[----:B0-----:R-:W-:-:S04]  /*88e0*/  IMAD.WIDE.U32 R2, R5, R12, R18 ;  /* 0x0000000c05027225 */ /* 0x001fc800078e0012 */
[----:B------:R-:W-:Y:S01]  /*88f0*/  IMAD R5, R5, R13, R0 ;  /* 0x0000000d05057224 */ /* 0x000fe200078e0200 */
[----:B------:R-:W-:Y:S02]  /*8900*/  I2FP.F32.U32 R0, R20 ;  /* 0x0000001400007245 */ /* 0x000fe40000201000 */
[----:B------:R-:W0:Y:S01]  /*8910*/  LDC R24, c[0x0][0x658] ;  /* 0x00019600ff187b82 */ /* 0x000e220000000800 */
[----:B------:R-:W-:Y:S01]  /*8920*/  IMAD.IADD R3, R3, 0x1, R5 ;  /* 0x0000000103037824 */ /* 0x000fe200078e0205 */
[----:B---3--:R-:W-:Y:S01]  /*8930*/  ISETP.NE.U32.AND P0, PT, R26, RZ, PT ;  /* 0x000000ff1a00720c */ /* 0x008fe20003f05070 */
[----:B------:R-:W-:Y:S01]  /*8940*/  FMUL R0, R0, UR4 ;  /* 0x0000000400007c20 */ /* 0x000fe20008400000 */
[----:B------:R-:W-:Y:S02]  /*8950*/  IMAD.MOV.U32 R5, RZ, RZ, -0x1 ;  /* 0xffffffffff057424 */ /* 0x000fe400078e00ff */
[----:B------:R-:W-:Y:S01]  /*8960*/  ISETP.NE.AND.EX P0, PT, R27, RZ, PT, P0 ;  /* 0x000000ff1b00720c */ /* 0x000fe20003f05300 */
[----:B------:R3:W4:Y:S01]  /*8970*/  F2I.U32.TRUNC.NTZ R12, R0 ;  /* 0x00000000000c7305 */ /* 0x000722000020f000 */
[----:B------:R-:W3:Y:S01]  /*8980*/  LDC R15, c[0x0][0x148] ;  /* 0x00005200ff0f7b82 */ /* 0x000ee20000000800 */
[----:B-1----:R-:W-:-:S02]  /*8990*/  SHF.R.U64 R10, R2, R4, R3 ;  /* 0x00000004020a7219 */ /* 0x002fc40000001203 */
[----:B------:R-:W-:-:S05]  /*89a0*/  SHF.R.U32.HI R3, RZ, R4, R3 ;  /* 0x00000004ff037219 */ /* 0x000fca0000011603 */
[----:B------:R-:W1:Y:S01]  /*89b0*/  LDC R14, c[0x0][0x600] ;  /* 0x00018000ff0e7b82 */ /* 0x000e620000000800 */
[-CC-:B--2---:R-:W-:Y:S02]  /*89c0*/  SHF.R.U64 R8, R10, R6.reuse, R3.reuse ;  /* 0x000000060a087219 */ /* 0x184fe40000001203 */
[----:B------:R-:W-:-:S05]  /*89d0*/  SHF.R.U32.HI R3, RZ, R6, R3 ;  /* 0x00000006ff037219 */ /* 0x000fca0000011603 */
[----:B------:R-:W2:Y:S01]  /*89e0*/  LDC R21, c[0x0][0x648] ;  /* 0x00019200ff157b82 */ /* 0x000ea20000000800 */
[-CC-:B0-----:R-:W-:Y:S02]  /*89f0*/  SHF.R.U64 R13, R8, R24.reuse, R3.reuse ;  /* 0x00000018080d7219 */ /* 0x181fe40000001203 */
[-C--:B------:R-:W-:Y:S02]  /*8a00*/  SHF.L.U32 R5, R5, R24.reuse, RZ ;  /* 0x0000001805057219 */ /* 0x080fe400000006ff */
[-C--:B------:R-:W-:Y:S01]  /*8a10*/  SHF.R.U32.HI R3, RZ, R24.reuse, R3 ;  /* 0x00000018ff037219 */ /* 0x080fe20000011603 */
[----:B------:R-:W-:Y:S01]  /*8a20*/  IMAD.MOV.U32 R2, RZ, RZ, R13 ;  /* 0x000000ffff027224 */ /* 0x000fe200078e000d */
[----:B------:R-:W-:Y:S01]  /*8a30*/  SHF.L.U32 R24, R7, R24, RZ ;  /* 0x0000001807187219 */ /* 0x000fe200000006ff */
[----:B------:R-:W0:Y:S01]  /*8a40*/  LDC R25, c[0x0][0x638] ;  /* 0x00018e00ff197b82 */ /* 0x000e220000000800 */
[----:B------:R-:W-:-:S07]  /*8a50*/  LOP3.LUT R19, RZ, R5, RZ, 0x33, !PT ;  /* 0x00000005ff137212 */ /* 0x000fce00078e33ff */
[----:B------:R-:W0:Y:S01]  /*8a60*/  LDC R28, c[0x0][0x610] ;  /* 0x00018400ff1c7b82 */ /* 0x000e220000000800 */
[----:B----4-:R-:W-:Y:S05]  /*8a70*/  @!P0 BRA `(.L_x_297) ;  /* 0x0000000000288947 */ /* 0x010fea0003800000 */
[----:B---3--:R-:W3:Y:S02]  /*8a80*/  LDC R0, c[0x0][0x64c] ;  /* 0x00019300ff007b82 */ /* 0x008ee40000000800 */
[----:B---3--:R-:W-:-:S05]  /*8a90*/  IADD3 R7, P0, R13, R0, RZ ;  /* 0x000000000d077210 */ /* 0x008fca0007f1e0ff */
        /* <DEDUP_REMOVED lines=8> */
.L_x_297:
[----:B------:R-:W4:Y:S01]  /*8b20*/  LDC R4, c[0x0][0x65c] ;  /* 0x00019700ff047b82 */ /* 0x000f220000000800 */
[----:B--23--:R-:W-:Y:S01]  /*8b30*/  SHF.R.U64 R0, R2, R21, R3 ;  /* 0x0000001502007219 */ /* 0x00cfe20000001203 */
[----:B-1----:R-:W-:Y:S01]  /*8b40*/  VIADD R3, R14, 0xffffffff ;  /* 0xffffffff0e037836 */ /* 0x002fe20000000000 */
[----:B------:R-:W-:Y:S01]  /*8b50*/  LOP3.LUT R19, R8, R19, RZ, 0xc0, !PT ;  /* 0x0000001308137212 */ /* 0x000fe200078ec0ff */
[----:B------:R-:W-:Y:S02]  /*8b60*/  IMAD.MOV R12, RZ, RZ, -R12 ;  /* 0x000000ffff0c7224 */ /* 0x000fe400078e0a0c */
[----:B------:R-:W-:Y:S01]  /*8b70*/  IMAD.MOV R2, RZ, RZ, -R0 ;  /* 0x000000ffff027224 */ /* 0x000fe200078e0a00 */
[----:B------:R-:W-:Y:S01]  /*8b80*/  LOP3.LUT R3, R10, R3, RZ, 0xc0, !PT ;  /* 0x000000030a037212 */ /* 0x000fe200078ec0ff */
[----:B------:R-:W-:Y:S02]  /*8b90*/  IMAD R19, R24, R0, R19 ;  /* 0x0000000018137224 */ /* 0x000fe400078e0213 */
[----:B0-----:R-:W-:-:S04]  /*8ba0*/  IMAD R0, R2, R25, R13 ;  /* 0x0000001902007224 */ /* 0x001fc800078e020d */
[----:B------:R-:W-:Y:S01]  /*8bb0*/  IMAD R2, R0, R14, R3 ;  /* 0x0000000e00027224 */ /* 0x000fe200078e0203 */
[----:B----4-:R-:W-:Y:S01]  /*8bc0*/  ISETP.NE.AND P0, PT, R4, 0x1, PT ;  /* 0x000000010400780c */ /* 0x010fe20003f05270 */
[----:B------:R-:W-:-:S05]  /*8bd0*/  IMAD.MOV.U32 R4, RZ, RZ, 0x1 ;  /* 0x00000001ff047424 */ /* 0x000fca00078e00ff */
[----:B------:R-:W-:-:S07]  /*8be0*/  PRMT R0, R4, 0x7610, R0 ;  /* 0x0000761004007816 */ /* 0x000fce0000000000 */
[----:B------:R-:W-:-:S04]  /*8bf0*/  @P0 IMAD R22, R15, R12, R20 ;  /* 0x0000000c0f160224 */ /* 0x000fc800078e0214 */
[----:B------:R-:W-:-:S05]  /*8c00*/  IMAD R19, R19, R28, R22 ;  /* 0x0000001c13137224 */ /* 0x000fca00078e0216 */
[----:B------:R-:W-:Y:S02]  /*8c10*/  SEL R22, R2, R19, !P0 ;  /* 0x0000001302167207 */ /* 0x000fe40004000000 */
[----:B------:R-:W-:Y:S01]  /*8c20*/  SEL R19, R19, R2, !P0 ;  /* 0x0000000213137207 */ /* 0x000fe20004000000 */
[----:B------:R-:W-:-:S07]  /*8c30*/  IMAD.MOV.U32 R2, RZ, RZ, R11 ;  /* 0x000000ffff027224 */ /* 0x000fce00078e000b */
.L_x_295:
[----:B------:R-:W-:Y:S02]  /*8c40*/  LOP3.LUT P0, RZ, R0, 0xff, RZ, 0xc0, !PT ;  /* 0x000000ff00ff7812 */ /* 0x000fe4000780c0ff */
[----:B------:R-:W-:-:S11]  /*8c50*/  LOP3.LUT R165, R165, 0x1, RZ, 0x3c, !PT ;  /* 0x00000001a5a57812 */ /* 0x000fd600078e3cff */
[----:B------:R-:W-:Y:S05]  /*8c60*/  @P0 BRA `(.L_x_298) ;  /* 0xffffff88008c0947 */ /* 0x000fea000383ffff */
[----:B------:R-:W-:Y:S05]  /*8c70*/  EXIT ;  /* 0x000000000000794d */ /* 0x000fea0003800000 */
.L_x_17:
[----:B------:R-:W-:-:S08]  /*8c80*/  ISETP.NE.AND P0, PT, R5, RZ, PT ;  /* 0x000000ff0500720c */ /* 0x000fd00003f05270 */
[----:B0-----:R-:W0:-:S00]  /*8c90*/  USETMAXREG.DEALLOC.CTAPOOL 0x28 ;  /* 0x00000028000079c8 */ /* 0x001e0000080e0500 */
[----:B------:R-:W-:Y:S05]  /*8ca0*/  @P0 EXIT ;  /* 0x000000000000094d */ /* 0x000fea0003800000 */
[----:B0-----:R-:W-:Y:S01]  /*8cb0*/  LOP3.LUT P0, RZ, R8, 0xff, RZ, 0xc0, !PT ;  /* 0x000000ff08ff7812 */ /* 0x001fe2000780c0ff */
[----:B------:R-:W-:Y:S02]  /*8cc0*/  IMAD.MOV.U32 R0, RZ, RZ, 0x1 ;  /* 0x00000001ff007424 */ /* 0x000fe400078e00ff */
[----:B------:R-:W-:-:S10]  /*8cd0*/  IMAD.MOV.U32 R8, RZ, RZ, RZ ;  /* 0x000000ffff087224 */ /* 0x000fd400078e00ff */
[----:B------:R-:W-:Y:S05]  /*8ce0*/  @!P0 BRA `(.L_x_299) ;  /* 0x0000000c00408947 */ /* 0x000fea0003800000 */
[----:B------:R-:W0:Y:S01]  /*8cf0*/  S2R R10, SR_CgaCtaId ;  /* 0x00000000000a7919 */ /* 0x000e220000008800 */
[----:B------:R-:W-:Y:S01]  /*8d00*/  LOP3.LUT P0, RZ, R4, 0x1f, RZ, 0xc0, !PT ;  /* 0x0000001f04ff7812 */ /* 0x000fe2000780c0ff */
[----:B------:R-:W-:Y:S01]  /*8d10*/  ULDC UR5, c[0x0][0x658] ;  /* 0x0001960000057ab9 */ /* 0x000fe20000000800 */
[C---:B------:R-:W-:Y:S01]  /*8d20*/  ISETP.NE.AND P2, PT, R3.reuse, RZ, PT ;  /* 0x000000ff0300720c */ /* 0x040fe20003f45270 */
[----:B------:R-:W-:Y:S01]  /*8d30*/  UMOV UR6, 0xffffffff ;  /* 0xffffffff00067882 */ /* 0x000fe20000000000 */
[----:B------:R-:W-:Y:S01]  /*8d40*/  ISETP.NE.OR P0, PT, R3, RZ, !P0 ;  /* 0x000000ff0300720c */ /* 0x000fe20004705670 */
[----:B------:R-:W-:Y:S01]  /*8d50*/  BSSY B0, `(.L_x_299) ;  /* 0x00000c9000007945 */ /* 0x000fe20003800000 */
[----:B------:R-:W-:Y:S01]  /*8d60*/  USHF.L.U32 UR6, UR6, UR5, URZ ;  /* 0x0000000506067299 */ /* 0x000fe2000800063f */
[----:B------:R-:W-:Y:S01]  /*8d70*/  IMAD.MOV.U32 R9, RZ, RZ, 0x1 ;  /* 0x00000001ff097424 */ /* 0x000fe200078e00ff */
[----:B------:R-:W-:Y:S01]  /*8d80*/  LOP3.LUT R6, R16, 0x2, RZ, 0xfc, !PT ;  /* 0x0000000210067812 */ /* 0x000fe200078efcff */
[----:B------:R-:W-:Y:S01]  /*8d90*/  IMAD.MOV.U32 R0, RZ, RZ, 0x1 ;  /* 0x00000001ff007424 */ /* 0x000fe200078e00ff */
[----:B------:R-:W-:Y:S01]  /*8da0*/  ULDC UR4, c[0x0][0x600] ;  /* 0x0001800000047ab9 */ /* 0x000fe20000000800 */
[----:B------:R-:W-:Y:S01]  /*8db0*/  IMAD.MOV.U32 R8, RZ, RZ, RZ ;  /* 0x000000ffff087224 */ /* 0x000fe200078e00ff */
[----:B------:R-:W-:Y:S01]  /*8dc0*/  UMOV UR7, 0x1 ;  /* 0x0000000100077882 */ /* 0x000fe20000000000 */
[----:B------:R-:W-:-:S02]  /*8dd0*/  UIADD3 UR19, UR40, 0x1, URZ ;  /* 0x0000000128137890 */ /* 0x000fc4000fffe03f */
[----:B------:R-:W-:Y:S02]  /*8de0*/  UIADD3 UR15, UR4, -0x1, URZ ;  /* 0xffffffff040f7890 */ /* 0x000fe4000fffe03f */
[----:B------:R-:W-:Y:S02]  /*8df0*/  USHF.L.U32 UR17, UR7, UR5, URZ ;  /* 0x0000000507117299 */ /* 0x000fe4000800063f */
[----:B------:R-:W-:Y:S01]  /*8e00*/  ULOP3.LUT UR16, URZ, UR6, URZ, 0x33, !UPT ;  /* 0x000000063f107292 */ /* 0x000fe2000f8e333f */
[----:B------:R-:W-:Y:S01]  /*8e10*/  ULDC.64 UR20, c[0x0][0x198] ;  /* 0x0000660000147ab9 */ /* 0x000fe20000000a00 */
[C---:B0-----:R-:W-:Y:S02]  /*8e20*/  IMAD.SHL.U32 R3, R10.reuse, 0x4000, RZ ;  /* 0x000040000a037824 */ /* 0x041fe400078e00ff */
[----:B------:R-:W-:-:S03]  /*8e30*/  IMAD.SHL.U32 R10, R10, 0x80, RZ ;  /* 0x000000800a0a7824 */ /* 0x000fc600078e00ff */
[----:B------:R-:W-:Y:S02]  /*8e40*/  LOP3.LUT R3, R3, 0x4000, RZ, 0xc0, !PT ;  /* 0x0000400003037812 */ /* 0x000fe400078ec0ff */
[----:B------:R-:W-:Y:S02]  /*8e50*/  LOP3.LUT R10, R10, 0x80, RZ, 0xc0, !PT ;  /* 0x000000800a0a7812 */ /* 0x000fe400078ec0ff */
[----:B------:R-:W-:-:S07]  /*8e60*/  LOP3.LUT R7, R3, 0xa180, RZ, 0xfc, !PT ;  /* 0x0000a18003077812 */ /* 0x000fce00078efcff */
.L_x_311:
[----:B------:R-:W-:-:S03]  /*8e70*/  UMOV UR4, 0xffffffff ;  /* 0xffffffff00047882 */ /* 0x000fc60000000000 */
[----:B------:R-:W-:Y:S05]  /*8e80*/  BRA.DIV UR4, `(.L_x_300) ;  /* 0x0000001204107947 */ /* 0x000fea000b800000 */
[----:B------:R-:W-:-:S13]  /*8e90*/  ELECT P6, URZ, PT ;  /* 0x00000000003f782f */ /* 0x000fda00038c0000 */
.L_x_325:
[----:B------:R-:W0:Y:S01]  /*8ea0*/  LDC R3, c[0x0][0x28c] ;  /* 0x0000a300ff037b82 */ /* 0x000e220000000800 */
[----:B------:R-:W-:Y:S01]  /*8eb0*/  BSSY B1, `(.L_x_301) ;  /* 0x0000039000017945 */ /* 0x000fe20003800000 */
[----:B0-----:R-:W-:-:S13]  /*8ec0*/  ISETP.LT.OR P6, PT, R3, 0x1, !P6 ;  /* 0x000000010300780c */ /* 0x001fda00077c1670 */
[----:B------:R-:W-:Y:S05]  /*8ed0*/  @P6 BRA `(.L_x_302) ;  /* 0x0000000000d86947 */ /* 0x000fea0003800000 */
[----:B------:R-:W-:Y:S02]  /*8ee0*/  IMAD R22, R22, 0x100, R10 ;  /* 0x0000010016167824 */ /* 0x000fe400078e020a */
[----:B------:R-:W-:Y:S02]  /*8ef0*/  IMAD.SHL.U32 R19, R19, 0x40, RZ ;  /* 0x0000004013137824 */ /* 0x000fe400078e00ff */
[----:B------:R-:W-:Y:S02]  /*8f00*/  IMAD.MOV.U32 R14, RZ, RZ, RZ ;  /* 0x000000ffff0e7224 */ /* 0x000fe400078e00ff */
[----:B------:R-:W-:Y:S02]  /*8f10*/  IMAD.U32 R15, RZ, RZ, UR19 ;  /* 0x00000013ff0f7e24 */ /* 0x000fe4000f8e00ff */
[----:B------:R-:W-:Y:S02]  /*8f20*/  IMAD.MOV.U32 R3, RZ, RZ, R0 ;  /* 0x000000ffff037224 */ /* 0x000fe400078e0000 */
[----:B------:R-:W-:-:S07]  /*8f30*/  IMAD.MOV.U32 R4, RZ, RZ, R8 ;  /* 0x000000ffff047224 */ /* 0x000fce00078e0008 */
.L_x_306:
[----:B------:R-:W0:Y:S01]  /*8f40*/  S2R R12, SR_CgaCtaId ;  /* 0x00000000000c7919 */ /* 0x000e220000008800 */
[----:B------:R-:W-:Y:S01]  /*8f50*/  MOV R5, 0x400 ;  /* 0x0000040000057802 */ /* 0x000fe20000000f00 */
[----:B------:R-:W1:Y:S03]  /*8f60*/  @!P2 LDC R11, c[0x0][0x500] ;  /* 0x00014000ff0bab82 */ /* 0x000e660000000800 */
[----:B0-----:R-:W-:Y:S02]  /*8f70*/  LEA R13, R12, R5, 0x18 ;  /* 0x000000050c0d7211 */ /* 0x001fe400078ec0ff */
[----:B------:R-:W-:-:S03]  /*8f80*/  SHF.L.U32 R5, R3, 0x1f, RZ ;  /* 0x0000001f03057819 */ /* 0x000fc600000006ff */
[----:B------:R-:W-:-:S04]  /*8f90*/  IMAD R12, R4, 0x8, R13 ;  /* 0x00000008040c7824 */ /* 0x000fc800078e020d */
[----:B------:R-:W0:Y:S02]  /*8fa0*/  SYNCS.PHASECHK.TRANS64.TRYWAIT P1, [R12+URZ+0x28], R5 ;  /* 0x000028050c0075a7 */ /* 0x000e24000802017f */
[----:B01----:R-:W-:Y:S05]  /*8fb0*/  @!P1 BRA `(.L_x_303) ;  /* 0x0000000c00e49947 */ /* 0x003fea0003800000 */
.L_x_326:
[----:B0-----:R-:W-:Y:S01]  /*8fc0*/  PRMT R5, R6, 0x9910, RZ ;  /* 0x0000991006057816 */ /* 0x001fe200000000ff */
[----:B------:R0:W-:Y:S03]  /*8fd0*/  @!P2 SYNCS.ARRIVE.TRANS64 RZ, [R12+URZ], R11 ;  /* 0x0000000b0cffa9a7 */ /* 0x0001e6000800003f */
[----:B------:R-:W-:-:S13]  /*8fe0*/  ISETP.NE.AND P1, PT, R5, 0x2, PT ;  /* 0x000000020500780c */ /* 0x000fda0003f25270 */
[----:B0-----:R-:W-:Y:S05]  /*8ff0*/  @P1 BRA `(.L_x_304) ;  /* 0x0000000000041947 */ /* 0x001fea0003800000 */
[----:B------:R-:W-:Y:S01]  /*9000*/  BPT.TRAP 0x1 ;  /* 0x000000040000795c */ /* 0x000fe20000300000 */
.L_x_304:
[----:B------:R-:W-:Y:S05]  /*9010*/  @P0 BRA `(.L_x_305) ;  /* 0x0000000000040947 */ /* 0x000fea0003800000 */
[----:B------:R-:W-:Y:S01]  /*9020*/  BPT.TRAP 0x1 ;  /* 0x000000040000795c */ /* 0x000fe20000300000 */
.L_x_305:
[----:B------:R-:W-:Y:S01]  /*9030*/  R2UR UR13, R13 ;  /* 0x000000000d0d72ca */ /* 0x000fe200000e0000 */
[----:B------:R-:W-:Y:S01]  /*9040*/  IMAD R13, R4, 0x2000, R13 ;  /* 0x00002000040d7824 */ /* 0x000fe200078e020d */
[----:B------:R-:W-:Y:S01]  /*9050*/  R2UR UR9, R12 ;  /* 0x000000000c0972ca */ /* 0x000fe200000e0000 */
[C---:B------:R-:W-:Y:S01]  /*9060*/  IMAD R5, R4.reuse, 0x8000, R7 ;  /* 0x0000800004057824 */ /* 0x040fe200078e0207 */
[----:B------:R-:W-:Y:S01]  /*9070*/  UIADD3 UR4, UP0, UR20, 0xf0, URZ ;  /* 0x000000f014047890 */ /* 0x000fe2000ff1e03f */
[----:B------:R-:W-:Y:S01]  /*9080*/  VIADD R15, R15, 0xffffffff ;  /* 0xffffffff0f0f7836 */ /* 0x000fe20000000000 */
[----:B------:R-:W-:Y:S01]  /*9090*/  R2UR UR5, R13 ;  /* 0x000000000d0572ca */ /* 0x000fe200000e0000 */
[----:B------:R-:W-:Y:S01]  /*90a0*/  UIADD3 UR22, UP1, UR20, 0x1f0, URZ ;  /* 0x000001f014167890 */ /* 0x000fe2000ff3e03f */
[----:B------:R-:W-:Y:S01]  /*90b0*/  R2UR UR8, R5 ;  /* 0x00000000050872ca */ /* 0x000fe200000e0000 */
[----:B------:R-:W-:Y:S01]  /*90c0*/  VIADD R4, R4, 0x1 ;  /* 0x0000000104047836 */ /* 0x000fe20000000000 */
[----:B------:R-:W-:Y:S01]  /*90d0*/  R2UR UR11, R19 ;  /* 0x00000000130b72ca */ /* 0x000fe200000e0000 */
[----:B------:R-:W-:Y:S01]  /*90e0*/  UIADD3.X UR23, URZ, UR21, URZ, UP1, !UPT ;  /* 0x000000153f177290 */ /* 0x000fe20008ffe43f */
[----:B------:R-:W-:Y:S01]  /*90f0*/  R2UR UR10, R14 ;  /* 0x000000000e0a72ca */ /* 0x000fe200000e0000 */
[----:B------:R-:W-:Y:S01]  /*9100*/  UMOV UR6, 0x0 ;  /* 0x0000000000067882 */ /* 0x000fe20000000000 */
[----:B------:R-:W-:Y:S01]  /*9110*/  R2UR UR12, R2 ;  /* 0x00000000020c72ca */ /* 0x000fe200000e0000 */
[----:B------:R-:W-:Y:S01]  /*9120*/  UMOV UR7, 0x10000000 ;  /* 0x1000000000077882 */ /* 0x000fe20000000000 */
[----:B------:R-:W-:Y:S01]  /*9130*/  R2UR UR18, R22 ;  /* 0x00000000161272ca */ /* 0x000fe200000e0000 */
[----:B------:R-:W-:Y:S01]  /*9140*/  UMOV UR24, 0x30000 ;  /* 0x0003000000187882 */ /* 0x000fe20000000000 */
[----:B------:R-:W-:Y:S01]  /*9150*/  ISETP.GT.AND P3, PT, R15, 0x1, PT ;  /* 0x000000010f00780c */ /* 0x000fe20003f64270 */
[----:B------:R-:W-:Y:S01]  /*9160*/  UIADD3 UR14, UR5, 0x180, URZ ;  /* 0x00000180050e7890 */ /* 0x000fe2000fffe03f */
[----:B------:R-:W-:Y:S01]  /*9170*/  ISETP.NE.AND P1, PT, R4, 0x5, PT ;  /* 0x000000050400780c */ /* 0x000fe20003f25270 */
[----:B------:R-:W-:Y:S01]  /*9180*/  UIADD3.X UR5, URZ, UR21, URZ, UP0, !UPT ;  /* 0x000000153f057290 */ /* 0x000fe200087fe43f */
[----:B------:R-:W-:Y:S01]  /*9190*/  VIADD R14, R14, 0x80 ;  /* 0x000000800e0e7836 */ /* 0x000fe20000000000 */
[----:B------:R-:W-:Y:S01]  /*91a0*/  UIADD3 UR13, UR13, UR8, URZ ;  /* 0x000000080d0d7290 */ /* 0x000fe2000fffe03f */
[----:B------:R-:W-:-:S02]  /*91b0*/  SEL R12, RZ, 0x1, P1 ;  /* 0x00000001ff0c7807 */ /* 0x000fc40000800000 */
[----:B------:R-:W-:Y:S01]  /*91c0*/  UMOV UR8, UR14 ;  /* 0x0000000e00087c82 */ /* 0x000fe20008000000 */
[----:B------:R-:W-:Y:S02]  /*91d0*/  SEL R4, R4, RZ, P1 ;  /* 0x000000ff04047207 */ /* 0x000fe40000800000 */
[----:B------:R-:W-:Y:S01]  /*91e0*/  LOP3.LUT R3, R3, R12, RZ, 0x3c, !PT ;  /* 0x0000000c03037212 */ /* 0x000fe200078e3cff */
[----:B------:R0:W-:Y:S02]  /*91f0*/  UTMALDG.3D [UR8], [UR4], desc[UR6] ;  /* 0x00000608040075b4 */ /* 0x0001e40008011000 */
[----:B0-----:R-:W-:Y:S01]  /*9200*/  UMOV UR11, UR18 ;  /* 0x00000012000b7c82 */ /* 0x001fe20008000000 */
[----:B------:R-:W-:Y:S02]  /*9210*/  UMOV UR8, UR13 ;  /* 0x0000000d00087c82 */ /* 0x000fe40008000000 */
[----:B------:R0:W-:Y:S02]  /*9220*/  UTMALDG.3D.MULTICAST [UR8], [UR22], UR24, desc[UR6] ;  /* 0x00000608160073b4 */ /* 0x0001e40008011818 */
[----:B0-----:R-:W-:Y:S05]  /*9230*/  @P3 BRA `(.L_x_306) ;  /* 0xfffffffc00403947 */ /* 0x001fea000383ffff */
.L_x_302:
[----:B------:R-:W-:Y:S05]  /*9240*/  BSYNC B1 ;  /* 0x0000000000017941 */ /* 0x000fea0003800000 */
.L_x_301:
[----:B------:R-:W2:Y:S01]  /*9250*/  LDL.64 R12, [R1] ;  /* 0x00000000010c7983 */ /* 0x000ea20000100a00 */
[----:B------:R-:W-:Y:S01]  /*9260*/  LOP3.LUT P4, RZ, R9, 0xff, RZ, 0xc0, !PT ;  /* 0x000000ff09ff7812 */ /* 0x000fe2000788c0ff */
[----:B------:R-:W-:Y:S01]  /*9270*/  VIADD R8, R8, UR40 ;  /* 0x0000002808087c36 */ /* 0x000fe20008000000 */
[----:B------:R-:W-:Y:S01]  /*9280*/  ULDC.64 UR4, c[0x0][0x650] ;  /* 0x0001940000047ab9 */ /* 0x000fe20000000a00 */
[----:B------:R-:W-:Y:S01]  /*9290*/  IMAD.U32 R5, RZ, RZ, UR40 ;  /* 0x00000028ff057e24 */ /* 0x000fe2000f8e00ff */
[----:B------:R-:W-:Y:S01]  /*92a0*/  UISETP.GE.U32.AND UP0, UPT, UR40, 0x5, UPT ;  /* 0x000000052800788c */ /* 0x000fe2000bf06070 */
[----:B------:R-:W-:Y:S01]  /*92b0*/  BSSY B1, `(.L_x_307) ;  /* 0x0000070000017945 */ /* 0x000fe20003800000 */
[----:B------:R-:W-:Y:S01]  /*92c0*/  ISETP.GT.U32.AND P1, PT, R8, 0x4, PT ;  /* 0x000000040800780c */ /* 0x000fe20003f24070 */
[----:B------:R-:W-:Y:S01]  /*92d0*/  IMAD.MOV.U32 R19, RZ, RZ, -0x1 ;  /* 0xffffffffff137424 */ /* 0x000fe200078e00ff */
[----:B------:R-:W-:Y:S01]  /*92e0*/  PRMT R9, RZ, 0x7610, R9 ;  /* 0x00007610ff097816 */ /* 0x000fe20000000009 */
[----:B------:R-:W-:Y:S01]  /*92f0*/  IMAD.MOV.U32 R22, RZ, RZ, -0x1 ;  /* 0xffffffffff167424 */ /* 0x000fe200078e00ff */
[----:B------:R-:W-:-:S02]  /*9300*/  ISETP.LT.U32.AND P1, PT, R5, 0x5, P1 ;  /* 0x000000050500780c */ /* 0x000fc40000f21070 */
[----:B------:R-:W-:Y:S01]  /*9310*/  PLOP3.LUT P3, PT, PT, PT, UP0, 0x80, 0x0 ;  /* 0x000000000000781c */ /* 0x000fe20003f6f008 */
[----:B------:R-:W0:Y:S01]  /*9320*/  @P4 S2R R3, SR_CgaCtaId ;  /* 0x0000000000034919 */ /* 0x000e220000008800 */
[----:B------:R-:W-:-:S04]  /*9330*/  @P4 MOV R2, 0x400 ;  /* 0x0000040000024802 */ /* 0x000fc80000000f00 */
[----:B0-----:R-:W-:Y:S01]  /*9340*/  @P4 LEA R4, R3, R2, 0x18 ;  /* 0x0000000203044211 */ /* 0x001fe200078ec0ff */
[----:B------:R-:W-:-:S03]  /*9350*/  IMAD.WIDE.U32 R2, R8, -0x33333333, RZ ;  /* 0xcccccccd08027825 */ /* 0x000fc600078e00ff */
[----:B------:R0:W-:Y:S01]  /*9360*/  @P4 SYNCS.ARRIVE.TRANS64.A1T0 RZ, [R4+URZ+0x88], RZ ;  /* 0x000088ff04ff49a7 */ /* 0x0001e2000810003f */
[----:B------:R-:W-:Y:S01]  /*9370*/  IMAD.MOV.U32 R2, RZ, RZ, -0x1 ;  /* 0xffffffffff027424 */ /* 0x000fe200078e00ff */
[----:B------:R-:W-:Y:S02]  /*9380*/  SHF.R.U32.HI R5, RZ, 0x2, R3 ;  /* 0x00000002ff057819 */ /* 0x000fe40000011603 */
[----:B------:R-:W-:-:S03]  /*9390*/  SEL R3, RZ, 0x1, !P1 ;  /* 0x00000001ff037807 */ /* 0x000fc60004800000 */
[----:B------:R-:W-:Y:S01]  /*93a0*/  IMAD R8, R5, -0x5, R8 ;  /* 0xfffffffb05087824 */ /* 0x000fe200078e0208 */
[----:B------:R-:W-:Y:S02]  /*93b0*/  LOP3.LUT R0, R0, R3, RZ, 0x3c, !PT ;  /* 0x0000000300007212 */ /* 0x000fe400078e3cff */
[----:B------:R-:W-:Y:S02]  /*93c0*/  PRMT R3, RZ, 0x7610, R3 ;  /* 0x00007610ff037816 */ /* 0x000fe40000000003 */
[----:B------:R-:W-:Y:S02]  /*93d0*/  @P3 LOP3.LUT R0, R0, 0x1, R5, 0x78, !PT ;  /* 0x0000000100003812 */ /* 0x000fe400078e7805 */
[----:B--2---:R-:W-:-:S04]  /*93e0*/  IADD3 R18, P4, R18, R12, RZ ;  /* 0x0000000c12127210 */ /* 0x004fc80007f9e0ff */
[----:B------:R-:W-:Y:S01]  /*93f0*/  ISETP.GE.U32.AND P1, PT, R18, UR4, PT ;  /* 0x0000000412007c0c */ /* 0x000fe2000bf26070 */
[----:B------:R-:W-:-:S05]  /*9400*/  IMAD.X R17, R17, 0x1, R23, P4 ;  /* 0x0000000111117824 */ /* 0x000fca00020e0617 */
[----:B------:R-:W-:-:S13]  /*9410*/  ISETP.GE.U32.AND.EX P1, PT, R17, UR5, PT, P1 ;  /* 0x0000000511007c0c */ /* 0x000fda000bf26110 */
[----:B0-----:R-:W-:Y:S05]  /*9420*/  @P1 BRA `(.L_x_308) ;  /* 0x0000000400601947 */ /* 0x001fea0003800000 */
[----:B------:R-:W0:Y:S01]  /*9430*/  S2R R12, SR_CTAID.X ;  /* 0x00000000000c7919 */ /* 0x000e220000002500 */
[----:B------:R-:W-:Y:S01]  /*9440*/  ULDC.64 UR4, c[0x0][0x628] ;  /* 0x00018a0000047ab9 */ /* 0x000fe20000000a00 */
[----:B------:R-:W-:Y:S01]  /*9450*/  ULDC UR7, c[0x0][0x630] ;  /* 0x00018c0000077ab9 */ /* 0x000fe20000000800 */
[----:B------:R-:W-:Y:S01]  /*9460*/  ISETP.NE.U32.AND P1, PT, RZ, UR4, PT ;  /* 0x00000004ff007c0c */ /* 0x000fe2000bf25070 */
[----:B------:R-:W1:Y:S01]  /*9470*/  S2R R13, SR_CTAID.Y ;  /* 0x00000000000d7919 */ /* 0x000e620000002600 */
[----:B------:R-:W-:Y:S01]  /*9480*/  ULDC UR8, c[0x0][0x150] ;  /* 0x0000540000087ab9 */ /* 0x000fe20000000800 */
[----:B------:R-:W-:Y:S01]  /*9490*/  IMAD.MOV.U32 R2, RZ, RZ, R18 ;  /* 0x000000ffff027224 */ /* 0x000fe200078e0012 */
[----:B------:R-:W-:Y:S01]  /*94a0*/  ISETP.NE.AND.EX P1, PT, RZ, UR5, PT, P1 ;  /* 0x00000005ff007c0c */ /* 0x000fe2000bf25310 */
[----:B------:R-:W-:Y:S01]  /*94b0*/  IMAD.MOV.U32 R3, RZ, RZ, R17 ;  /* 0x000000ffff037224 */ /* 0x000fe200078e0011 */
[----:B0-----:R-:W-:-:S11]  /*94c0*/  I2FP.F32.U32 R14, R12 ;  /* 0x0000000c000e7245 */ /* 0x001fd60000201000 */
[----:B------:R-:W-:Y:S05]  /*94d0*/  @!P1 BRA `(.L_x_309) ;  /* 0x0000000000289947 */ /* 0x000fea0003800000 */
[----:B------:R-:W-:Y:S02]  /*94e0*/  ULDC UR6, c[0x0][0x634] ;  /* 0x00018d0000067ab9 */ /* 0x000fe40000000800 */
[----:B------:R-:W-:-:S05]  /*94f0*/  IADD3 R3, P1, R18, UR6, RZ ;  /* 0x0000000612037c10 */ /* 0x000fca000ff3e0ff */
[----:B------:R-:W-:-:S04]  /*9500*/  IMAD.X R11, RZ, RZ, R17, P1 ;  /* 0x000000ffff0b7224 */ /* 0x000fc800008e0611 */
[----:B------:R-:W-:-:S04]  /*9510*/  IMAD.WIDE.U32 R4, R11, UR4, RZ ;  /* 0x000000040b047c25 */ /* 0x000fc8000f8e00ff */
[----:B------:R-:W-:-:S04]  /*9520*/  IMAD.WIDE.U32 R4, P1, R3, UR5, R4 ;  /* 0x0000000503047c25 */ /* 0x000fc8000f820004 */
[----:B------:R-:W-:-:S04]  /*9530*/  IMAD.WIDE.U32 R2, R3, UR4, RZ ;  /* 0x0000000403027c25 */ /* 0x000fc8000f8e00ff */
[----:B------:R-:W-:Y:S01]  /*9540*/  IMAD.MOV.U32 R2, RZ, RZ, R5 ;  /* 0x000000ffff027224 */ /* 0x000fe200078e0005 */
[----:B------:R-:W-:Y:S01]  /*9550*/  IADD3 RZ, P3, R3, R4, RZ ;  /* 0x0000000403ff7210 */ /* 0x000fe20007f7e0ff */
[----:B------:R-:W-:-:S04]  /*9560*/  IMAD.X R3, RZ, RZ, RZ, P1 ;  /* 0x000000ffff037224 */ /* 0x000fc800008e06ff */
[----:B------:R-:W-:-:S08]  /*9570*/  IMAD.WIDE.U32.X R2, R11, UR5, R2, P3 ;  /* 0x000000050b027c25 */ /* 0x000fd000098e0402 */
.L_x_309:
[----:B------:R-:W0:Y:S01]  /*9580*/  LDC R21, c[0x0][0x65c] ;  /* 0x00019700ff157b82 */ /* 0x000e220000000800 */
[--C-:B------:R-:W-:Y:S01]  /*9590*/  SHF.R.U64 R11, R2, UR7, R3.reuse ;  /* 0x00000007020b7c19 */ /* 0x100fe20008001203 */
[----:B------:R-:W-:Y:S01]  /*95a0*/  FMUL R14, R14, UR8 ;  /* 0x000000080e0e7c20 */ /* 0x000fe20008400000 */
[----:B------:R-:W-:Y:S01]  /*95b0*/  SHF.R.U32.HI R2, RZ, UR7, R3 ;  /* 0x00000007ff027c19 */ /* 0x000fe20008011603 */
[----:B------:R-:W-:Y:S01]  /*95c0*/  ULDC UR6, c[0x0][0x154] ;  /* 0x0000550000067ab9 */ /* 0x000fe20000000800 */
[----:B------:R-:W-:Y:S01]  /*95d0*/  IADD3 R15, P1, RZ, -R11, RZ ;  /* 0x8000000bff0f7210 */ /* 0x000fe20007f3e0ff */
[----:B------:R-:W-:Y:S01]  /*95e0*/  ULDC.64 UR4, c[0x0][0x620] ;  /* 0x0001880000047ab9 */ /* 0x000fe20000000a00 */
[----:B-1----:R-:W-:Y:S01]  /*95f0*/  I2FP.F32.U32 R3, R13 ;  /* 0x0000000d00037245 */ /* 0x002fe20000201000 */
[----:B------:R-:W1:Y:S01]  /*9600*/  LDC R19, c[0x0][0x144] ;  /* 0x00005100ff137b82 */ /* 0x000e620000000800 */
[----:B------:R-:W2:Y:S01]  /*9610*/  F2I.U32.TRUNC.NTZ R14, R14 ;  /* 0x0000000e000e7305 */ /* 0x000ea2000020f000 */
[----:B------:R-:W-:-:S02]  /*9620*/  IMAD.X R2, RZ, RZ, ~R2, P1 ;  /* 0x000000ffff027224 */ /* 0x000fc400008e0e02 */
[----:B------:R-:W-:Y:S01]  /*9630*/  FMUL R4, R3, UR6 ;  /* 0x0000000603047c20 */ /* 0x000fe20008400000 */
[----:B------:R-:W-:Y:S01]  /*9640*/  IMAD.MOV.U32 R3, RZ, RZ, R17 ;  /* 0x000000ffff037224 */ /* 0x000fe200078e0011 */
[----:B------:R-:W-:Y:S01]  /*9650*/  ULDC.64 UR6, c[0x0][0x640] ;  /* 0x0001900000067ab9 */ /* 0x000fe20000000a00 */
[----:B------:R-:W-:Y:S01]  /*9660*/  IMAD R2, R2, UR4, RZ ;  /* 0x0000000402027c24 */ /* 0x000fe2000f8e02ff */
[----:B------:R-:W3:Y:S01]  /*9670*/  LDC R20, c[0x0][0x148] ;  /* 0x00005200ff147b82 */ /* 0x000ee20000000800 */
[----:B------:R-:W-:Y:S01]  /*9680*/  ISETP.NE.U32.AND P1, PT, RZ, UR6, PT ;  /* 0x00000006ff007c0c */ /* 0x000fe2000bf25070 */
[----:B------:R-:W4:Y:S01]  /*9690*/  F2I.U32.TRUNC.NTZ R4, R4 ;  /* 0x0000000400047305 */ /* 0x000f22000020f000 */
[----:B------:R-:W-:Y:S02]  /*96a0*/  IMAD R5, R15, UR5, R2 ;  /* 0x000000050f057c24 */ /* 0x000fe4000f8e0202 */
[----:B------:R-:W-:Y:S01]  /*96b0*/  IMAD.MOV.U32 R2, RZ, RZ, R18 ;  /* 0x000000ffff027224 */ /* 0x000fe200078e0012 */
[----:B------:R-:W-:-:S02]  /*96c0*/  ISETP.NE.AND.EX P1, PT, RZ, UR7, PT, P1 ;  /* 0x00000007ff007c0c */ /* 0x000fc4000bf25310 */
[----:B0-----:R-:W-:Y:S01]  /*96d0*/  ISETP.NE.AND P4, PT, R21, 0x1, PT ;  /* 0x000000011500780c */ /* 0x001fe20003f85270 */
[----:B------:R-:W-:Y:S01]  /*96e0*/  IMAD.WIDE.U32 R2, R15, UR4, R2 ;  /* 0x000000040f027c25 */ /* 0x000fe2000f8e0002 */
[----:B------:R-:W-:-:S03]  /*96f0*/  ULDC UR4, c[0x0][0x618] ;  /* 0x0001860000047ab9 */ /* 0x000fc60000000800 */
[----:B--2---:R-:W-:Y:S02]  /*9700*/  IMAD.MOV R14, RZ, RZ, -R14 ;  /* 0x000000ffff0e7224 */ /* 0x004fe400078e0a0e */
[----:B------:R-:W-:Y:S02]  /*9710*/  IMAD.IADD R3, R3, 0x1, R5 ;  /* 0x0000000103037824 */ /* 0x000fe400078e0205 */
[----:B-1----:R-:W-:-:S03]  /*9720*/  IMAD R12, R19, R14, R12 ;  /* 0x0000000e130c7224 */ /* 0x002fc600078e020c */
[--C-:B------:R-:W-:Y:S01]  /*9730*/  SHF.R.U64 R14, R2, UR4, R3.reuse ;  /* 0x00000004020e7c19 */ /* 0x100fe20008001203 */
[----:B----4-:R-:W-:Y:S01]  /*9740*/  IMAD.MOV R2, RZ, RZ, -R4 ;  /* 0x000000ffff027224 */ /* 0x010fe200078e0a04 */
[----:B------:R-:W-:Y:S01]  /*9750*/  SHF.R.U32.HI R3, RZ, UR4, R3 ;  /* 0x00000004ff037c19 */ /* 0x000fe20008011603 */
[----:B------:R-:W-:Y:S02]  /*9760*/  ULDC UR4, c[0x0][0x608] ;  /* 0x0001820000047ab9 */ /* 0x000fe40000000800 */
[----:B---3--:R-:W-:Y:S01]  /*9770*/  @P4 IMAD R12, R20, R2, R13 ;  /* 0x00000002140c4224 */ /* 0x008fe200078e020d */
[--C-:B------:R-:W-:Y:S02]  /*9780*/  SHF.R.U64 R19, R14, UR4, R3.reuse ;  /* 0x000000040e137c19 */ /* 0x100fe40008001203 */
[----:B------:R-:W-:Y:S01]  /*9790*/  SHF.R.U32.HI R2, RZ, UR4, R3 ;  /* 0x00000004ff027c19 */ /* 0x000fe20008011603 */
[----:B------:R-:W-:-:S03]  /*97a0*/  ULDC UR4, c[0x0][0x658] ;  /* 0x0001960000047ab9 */ /* 0x000fc60000000800 */
[--C-:B------:R-:W-:Y:S02]  /*97b0*/  SHF.R.U64 R13, R19, UR4, R2.reuse ;  /* 0x00000004130d7c19 */ /* 0x100fe40008001202 */
[----:B------:R-:W-:-:S03]  /*97c0*/  SHF.R.U32.HI R2, RZ, UR4, R2 ;  /* 0x00000004ff027c19 */ /* 0x000fc60008011602 */
[----:B------:R-:W-:Y:S02]  /*97d0*/  IMAD.MOV.U32 R4, RZ, RZ, R13 ;  /* 0x000000ffff047224 */ /* 0x000fe400078e000d */
[----:B------:R-:W-:Y:S01]  /*97e0*/  IMAD.MOV.U32 R3, RZ, RZ, R2 ;  /* 0x000000ffff037224 */ /* 0x000fe200078e0002 */
[----:B------:R-:W-:Y:S06]  /*97f0*/  @!P1 BRA `(.L_x_310) ;  /* 0x00000000002c9947 */ /* 0x000fec0003800000 */
        /* <DEDUP_REMOVED lines=9> */
[----:B------:R-:W-:-:S04]  /*9890*/  IMAD.WIDE.U32.X R2, R15, UR7, R2, P3 ;  /* 0x000000070f027c25 */ /* 0x000fc800098e0402 */
[----:B------:R-:W-:-:S07]  /*98a0*/  IMAD.MOV.U32 R4, RZ, RZ, R2 ;  /* 0x000000ffff047224 */ /* 0x000fce00078e0002 */
.L_x_310:
[----:B------:R-:W-:Y:S01]  /*98b0*/  ULDC UR4, c[0x0][0x648] ;  /* 0x0001920000047ab9 */ /* 0x000fe20000000800 */
[----:B------:R-:W-:Y:S01]  /*98c0*/  LOP3.LUT R2, R19, UR16, RZ, 0xc0, !PT ;  /* 0x0000001013027c12 */ /* 0x000fe2000f8ec0ff */
[----:B------:R-:W-:Y:S01]  /*98d0*/  ULDC UR5, c[0x0][0x610] ;  /* 0x0001840000057ab9 */ /* 0x000fe20000000800 */
[----:B------:R-:W-:Y:S01]  /*98e0*/  SHF.R.U64 R3, R4, UR4, R3 ;  /* 0x0000000404037c19 */ /* 0x000fe20008001203 */
[----:B------:R-:W-:Y:S01]  /*98f0*/  ULDC UR4, c[0x0][0x638] ;  /* 0x00018e0000047ab9 */ /* 0x000fe20000000800 */
[----:B------:R-:W-:-:S03]  /*9900*/  LOP3.LUT R14, R14, UR15, RZ, 0xc0, !PT ;  /* 0x0000000f0e0e7c12 */ /* 0x000fc6000f8ec0ff */
[----:B------:R-:W-:Y:S02]  /*9910*/  IMAD.MOV R4, RZ, RZ, -R3 ;  /* 0x000000ffff047224 */ /* 0x000fe400078e0a03 */
[----:B------:R-:W-:Y:S02]  /*9920*/  IMAD R3, R3, UR17, R2 ;  /* 0x0000001103037c24 */ /* 0x000fe4000f8e0202 */
[----:B------:R-:W-:Y:S01]  /*9930*/  IMAD R13, R4, UR4, R13 ;  /* 0x00000004040d7c24 */ /* 0x000fe2000f8e020d */
[----:B------:R-:W-:Y:S01]  /*9940*/  ULDC UR4, c[0x0][0x600] ;  /* 0x0001800000047ab9 */ /* 0x000fe20000000800 */
[----:B------:R-:W-:Y:S02]  /*9950*/  IMAD R12, R3, UR5, R12 ;  /* 0x00000005030c7c24 */ /* 0x000fe4000f8e020c */
[----:B------:R-:W-:Y:S02]  /*9960*/  IMAD R13, R13, UR4, R14 ;  /* 0x000000040d0d7c24 */ /* 0x000fe4000f8e020e */
[----:B------:R-:W-:-:S02]  /*9970*/  IMAD.MOV.U32 R3, RZ, RZ, 0x1 ;  /* 0x00000001ff037424 */ /* 0x000fc400078e00ff */
[----:B------:R-:W-:Y:S01]  /*9980*/  IMAD.MOV.U32 R2, RZ, RZ, R11 ;  /* 0x000000ffff027224 */ /* 0x000fe200078e000b */
[----:B------:R-:W-:Y:S02]  /*9990*/  SEL R22, R13, R12, !P4 ;  /* 0x0000000c0d167207 */ /* 0x000fe40006000000 */
[----:B------:R-:W-:-:S07]  /*99a0*/  SEL R19, R12, R13, !P4 ;  /* 0x0000000d0c137207 */ /* 0x000fce0006000000 */
.L_x_308:
[----:B------:R-:W-:Y:S05]  /*99b0*/  BSYNC B1 ;  /* 0x0000000000017941 */ /* 0x000fea0003800000 */
.L_x_307:
[----:B------:R-:W-:-:S13]  /*99c0*/  LOP3.LUT P1, RZ, R3, 0xff, RZ, 0xc0, !PT ;  /* 0x000000ff03ff7812 */ /* 0x000fda000782c0ff */
[----:B------:R-:W-:Y:S05]  /*99d0*/  @P1 BRA `(.L_x_311) ;  /* 0xfffffff400241947 */ /* 0x000fea000383ffff */
[----:B------:R-:W-:Y:S05]  /*99e0*/  BSYNC B0 ;  /* 0x0000000000007941 */ /* 0x000fea0003800000 */
.L_x_299:
[----:B------:R-:W-:-:S03]  /*99f0*/  UMOV UR4, 0xffffffff ;  /* 0xffffffff00047882 */ /* 0x000fc60000000000 */
[----:B------:R-:W-:Y:S05]  /*9a00*/  BRA.DIV UR4, `(.L_x_312) ;  /* 0x0000000604647947 */ /* 0x000fea000b800000 */
[----:B------:R-:W-:-:S13]  /*9a10*/  ELECT P6, URZ, PT ;  /* 0x00000000003f782f */ /* 0x000fda00038c0000 */
.L_x_329:
[----:B------:R-:W-:Y:S04]  /*9a20*/  BSSY B0, `(.L_x_313) ;  /* 0x0000034000007945 */ /* 0x000fe80003800000 */
[----:B------:R-:W-:Y:S05]  /*9a30*/  @!P6 BRA `(.L_x_314) ;  /* 0x0000000000c8e947 */ /* 0x000fea0003800000 */
[----:B------:R-:W-:-:S04]  /*9a40*/  LOP3.LUT R16, R16, 0x2, RZ, 0xfc, !PT ;  /* 0x0000000210107812 */ /* 0x000fc800078efcff */
[----:B------:R-:W-:-:S13]  /*9a50*/  ISETP.NE.AND P0, PT, R16, 0x3, PT ;  /* 0x000000031000780c */ /* 0x000fda0003f05270 */
[----:B------:R-:W-:Y:S05]  /*9a60*/  @!P0 BRA `(.L_x_315) ;  /* 0x0000000000048947 */ /* 0x000fea0003800000 */
[----:B------:R-:W-:Y:S01]  /*9a70*/  BPT.TRAP 0x1 ;  /* 0x000000040000795c */ /* 0x000fe20000300000 */
.L_x_315:
[----:B------:R-:W0:Y:S01]  /*9a80*/  S2R R3, SR_CgaCtaId ;  /* 0x0000000000037919 */ /* 0x000e220000008800 */
[----:B------:R-:W-:-:S04]  /*9a90*/  MOV R2, 0x400 ;  /* 0x0000040000027802 */ /* 0x000fc80000000f00 */
[----:B0-----:R-:W-:Y:S02]  /*9aa0*/  LEA R3, R3, R2, 0x18 ;  /* 0x0000000203037211 */ /* 0x001fe400078ec0ff */
[----:B------:R-:W-:-:S03]  /*9ab0*/  SHF.L.U32 R2, R0, 0x1f, RZ ;  /* 0x0000001f00027819 */ /* 0x000fc600000006ff */
[----:B------:R-:W-:-:S04]  /*9ac0*/  VIADD R3, R3, 0x28 ;  /* 0x0000002803037836 */ /* 0x000fc80000000000 */
[C---:B------:R-:W-:Y:S02]  /*9ad0*/  IMAD R7, R8.reuse, 0x8, R3 ;  /* 0x0000000808077824 */ /* 0x040fe400078e0203 */
[----:B------:R-:W-:Y:S02]  /*9ae0*/  VIADD R8, R8, 0x1 ;  /* 0x0000000108087836 */ /* 0x000fe40000000000 */
[----:B------:R-:W0:Y:S03]  /*9af0*/  SYNCS.PHASECHK.TRANS64.TRYWAIT P0, [R7+URZ], R2 ;  /* 0x00000002070075a7 */ /* 0x000e26000800017f */
[----:B------:R-:W-:-:S04]  /*9b00*/  ISETP.NE.AND P1, PT, R8, 0x5, PT ;  /* 0x000000050800780c */ /* 0x000fc80003f25270 */
[----:B------:R-:W-:Y:S02]  /*9b10*/  SEL R5, RZ, 0x1, P1 ;  /* 0x00000001ff057807 */ /* 0x000fe40000800000 */
[----:B------:R-:W-:Y:S02]  /*9b20*/  SEL R8, R8, RZ, P1 ;  /* 0x000000ff08087207 */ /* 0x000fe40000800000 */
[----:B------:R-:W-:-:S03]  /*9b30*/  LOP3.LUT R5, R0, R5, RZ, 0x3c, !PT ;  /* 0x0000000500057212 */ /* 0x000fc600078e3cff */
[----:B------:R-:W-:Y:S01]  /*9b40*/  IMAD R9, R8, 0x8, R3 ;  /* 0x0000000808097824 */ /* 0x000fe200078e0203 */
[----:B------:R-:W-:Y:S01]  /*9b50*/  SHF.L.U32 R4, R5, 0x1f, RZ ;  /* 0x0000001f05047819 */ /* 0x000fe200000006ff */
[----:B0-----:R-:W-:Y:S06]  /*9b60*/  @!P0 BRA `(.L_x_316) ;  /* 0x00000004002c8947 */ /* 0x001fec0003800000 */
.L_x_330:
[----:B------:R-:W1:Y:S01]  /*9b70*/  SYNCS.PHASECHK.TRANS64.TRYWAIT P0, [R9+URZ], R4 ;  /* 0x00000004090075a7 */ /* 0x000e62000800017f */
[----:B------:R-:W-:-:S05]  /*9b80*/  VIADD R0, R8, 0x1 ;  /* 0x0000000108007836 */ /* 0x000fca0000000000 */
[----:B------:R-:W-:-:S04]  /*9b90*/  ISETP.NE.AND P1, PT, R0, 0x5, PT ;  /* 0x000000050000780c */ /* 0x000fc80003f25270 */
[----:B0-----:R-:W-:Y:S02]  /*9ba0*/  SEL R2, RZ, 0x1, P1 ;  /* 0x00000001ff027807 */ /* 0x001fe40000800000 */
[----:B------:R-:W-:Y:S02]  /*9bb0*/  SEL R0, R0, RZ, P1 ;  /* 0x000000ff00007207 */ /* 0x000fe40000800000 */
[----:B------:R-:W-:-:S03]  /*9bc0*/  LOP3.LUT R7, R5, R2, RZ, 0x3c, !PT ;  /* 0x0000000205077212 */ /* 0x000fc600078e3cff */
[----:B------:R-:W-:Y:S01]  /*9bd0*/  IMAD R6, R0, 0x8, R3 ;  /* 0x0000000800067824 */ /* 0x000fe200078e0203 */
[----:B------:R-:W-:Y:S01]  /*9be0*/  SHF.L.U32 R5, R7, 0x1f, RZ ;  /* 0x0000001f07057819 */ /* 0x000fe200000006ff */
[----:B-1----:R-:W-:Y:S06]  /*9bf0*/  @!P0 BRA `(.L_x_317) ;  /* 0x00000004001c8947 */ /* 0x002fec0003800000 */
.L_x_331:
[----:B------:R-:W1:Y:S01]  /*9c00*/  SYNCS.PHASECHK.TRANS64.TRYWAIT P0, [R6+URZ], R5 ;  /* 0x00000005060075a7 */ /* 0x000e62000800017f */
[----:B------:R-:W-:-:S05]  /*9c10*/  VIADD R0, R0, 0x1 ;  /* 0x0000000100007836 */ /* 0x000fca0000000000 */
[----:B------:R-:W-:-:S04]  /*9c20*/  ISETP.NE.AND P1, PT, R0, 0x5, PT ;  /* 0x000000050000780c */ /* 0x000fc80003f25270 */
[----:B------:R-:W-:Y:S02]  /*9c30*/  SEL R2, RZ, 0x1, P1 ;  /* 0x00000001ff027807 */ /* 0x000fe40000800000 */
[----:B------:R-:W-:Y:S02]  /*9c40*/  SEL R0, R0, RZ, P1 ;  /* 0x000000ff00007207 */ /* 0x000fe40000800000 */
[----:B------:R-:W-:-:S03]  /*9c50*/  LOP3.LUT R7, R7, R2, RZ, 0x3c, !PT ;  /* 0x0000000207077212 */ /* 0x000fc600078e3cff */
[----:B0-----:R-:W-:Y:S01]  /*9c60*/  IMAD R9, R0, 0x8, R3 ;  /* 0x0000000800097824 */ /* 0x001fe200078e0203 */
[----:B------:R-:W-:Y:S01]  /*9c70*/  SHF.L.U32 R4, R7, 0x1f, RZ ;  /* 0x0000001f07047819 */ /* 0x000fe200000006ff */
[----:B-1----:R-:W-:Y:S06]  /*9c80*/  @!P0 BRA `(.L_x_318) ;  /* 0x00000004000c8947 */ /* 0x002fec0003800000 */
.L_x_332:
[----:B------:R-:W1:Y:S01]  /*9c90*/  SYNCS.PHASECHK.TRANS64.TRYWAIT P0, [R9+URZ], R4 ;  /* 0x00000004090075a7 */ /* 0x000e62000800017f */
[----:B------:R-:W-:-:S05]  /*9ca0*/  VIADD R0, R0, 0x1 ;  /* 0x0000000100007836 */ /* 0x000fca0000000000 */
[----:B------:R-:W-:-:S04]  /*9cb0*/  ISETP.NE.AND P1, PT, R0, 0x5, PT ;  /* 0x000000050000780c */ /* 0x000fc80003f25270 */
[----:B------:R-:W-:Y:S02]  /*9cc0*/  SEL R2, RZ, 0x1, P1 ;  /* 0x00000001ff027807 */ /* 0x000fe40000800000 */
[----:B------:R-:W-:Y:S02]  /*9cd0*/  SEL R0, R0, RZ, P1 ;  /* 0x000000ff00007207 */ /* 0x000fe40000800000 */
[----:B------:R-:W-:Y:S01]  /*9ce0*/  LOP3.LUT R2, R7, R2, RZ, 0x3c, !PT ;  /* 0x0000000207027212 */ /* 0x000fe200078e3cff */
[----:B-1----:R-:W-:Y:S06]  /*9cf0*/  @!P0 BRA `(.L_x_319) ;  /* 0x0000000400048947 */ /* 0x002fec0003800000 */
.L_x_333:
[----:B------:R-:W-:Y:S01]  /*9d00*/  IMAD R3, R0, 0x8, R3 ;  /* 0x0000000800037824 */ /* 0x000fe200078e0203 */
[----:B------:R-:W-:-:S07]  /*9d10*/  SHF.L.U32 R0, R2, 0x1f, RZ ;  /* 0x0000001f02007819 */ /* 0x000fce00000006ff */
.L_x_320:
[----:B--2---:R2:W3:Y:S02]  /*9d20*/  SYNCS.PHASECHK.TRANS64.TRYWAIT P0, [R3+URZ], R0 ;  /* 0x00000000030075a7 */ /* 0x0044e4000800017f */
[----:B---3--:R-:W-:Y:S05]  /*9d30*/  @!P0 NANOSLEEP.SYNCS 0x989680 ;  /* 0x009896800000895d */ /* 0x008fea0003900000 */
[----:B------:R-:W3:Y:S02]  /*9d40*/  @!P0 SYNCS.PHASECHK.TRANS64 P0, [R3+URZ], R0 ;  /* 0x00000000030085a7 */ /* 0x000ee4000800007f */
[----:B---3--:R-:W-:Y:S05]  /*9d50*/  @!P0 BRA `(.L_x_320) ;  /* 0xfffffffc00f08947 */ /* 0x008fea000383ffff */
.L_x_314:
[----:B------:R-:W-:Y:S05]  /*9d60*/  BSYNC B0 ;  /* 0x0000000000007941 */ /* 0x000fea0003800000 */
.L_x_313:
[----:B------:R-:W-:Y:S05]  /*9d70*/  EXIT ;  /* 0x000000000000794d */ /* 0x000fea0003800000 */
.L_x_19:
[----:B-1----:R1:W2:Y:S02]  /*9d80*/  SYNCS.PHASECHK.TRANS64.TRYWAIT P0, [R161+URZ], R0 ;  /* 0x00000000a10075a7 */ /* 0x0022a4000800017f */
[----:B--2---:R-:W-:Y:S05]  /*9d90*/  @!P0 NANOSLEEP.SYNCS 0x989680 ;  /* 0x009896800000895d */ /* 0x004fea0003900000 */
[----:B------:R-:W2:Y:S02]  /*9da0*/  @!P0 SYNCS.PHASECHK.TRANS64 P0, [R161+URZ], R0 ;  /* 0x00000000a10085a7 */ /* 0x000ea4000800007f */
[----:B--2---:R-:W-:Y:S05]  /*9db0*/  @!P0 BRA `(.L_x_19) ;  /* 0xfffffffc00f08947 */ /* 0x004fea000383ffff */
[----:B------:R-:W-:Y:S05]  /*9dc0*/  BRA `(.L_x_321) ;  /* 0xffffff7800487947 */ /* 0x000fea000383ffff */
.L_x_24:
[----:B--2---:R2:W3:Y:S02]  /*9dd0*/  SYNCS.PHASECHK.TRANS64.TRYWAIT P1, [R3+URZ], R0 ;  /* 0x00000000030075a7 */ /* 0x0044e4000802017f */
[----:B---3--:R-:W-:Y:S05]  /*9de0*/  @!P1 NANOSLEEP.SYNCS 0x989680 ;  /* 0x009896800000995d */ /* 0x008fea0003900000 */
[----:B------:R-:W3:Y:S02]  /*9df0*/  @!P1 SYNCS.PHASECHK.TRANS64 P1, [R3+URZ], R0 ;  /* 0x00000000030095a7 */ /* 0x000ee4000802007f */
[----:B---3--:R-:W-:Y:S05]  /*9e00*/  @!P1 BRA `(.L_x_24) ;  /* 0xfffffffc00f09947 */ /* 0x008fea000383ffff */
[----:B------:R-:W-:Y:S05]  /*9e10*/  BRA `(.L_x_23) ;  /* 0xffffff7800b87947 */ /* 0x000fea000383ffff */
.L_x_29:
[----:B--2---:R-:W-:-:S04]  /*9e20*/  IMAD.U32 R5, RZ, RZ, UR4 ;  /* 0x00000004ff057e24 */ /* 0x004fc8000f8e00ff */
[----:B------:R2:W3:Y:S03]  /*9e30*/  SYNCS.PHASECHK.TRANS64.TRYWAIT P1, [R5+URZ], R4 ;  /* 0x00000004050075a7 */ /* 0x0004e6000802017f */
[----:B---3--:R-:W-:Y:S05]  /*9e40*/  @!P1 NANOSLEEP.SYNCS 0x989680 ;  /* 0x009896800000995d */ /* 0x008fea0003900000 */
[----:B------:R-:W3:Y:S02]  /*9e50*/  @!P1 SYNCS.PHASECHK.TRANS64 P1, [R5+URZ], R4 ;  /* 0x00000004050095a7 */ /* 0x000ee4000802007f */
[----:B---3--:R-:W-:Y:S05]  /*9e60*/  @!P1 BRA `(.L_x_29) ;  /* 0xfffffffc00ec9947 */ /* 0x008fea000383ffff */
[----:B------:R-:W-:Y:S05]  /*9e70*/  BRA `(.L_x_28) ;  /* 0xffffff7c00887947 */ /* 0x000fea000383ffff */
.L_x_35:
[----:B-1----:R1:W2:Y:S02]  /*9e80*/  SYNCS.PHASECHK.TRANS64.TRYWAIT P0, [R161+URZ+0x10], R0 ;  /* 0x00001000a10075a7 */ /* 0x0022a4000800017f */
[----:B--2---:R-:W-:Y:S05]  /*9e90*/  @!P0 NANOSLEEP.SYNCS 0x989680 ;  /* 0x009896800000895d */ /* 0x004fea0003900000 */
[----:B------:R-:W2:Y:S02]  /*9ea0*/  @!P0 SYNCS.PHASECHK.TRANS64 P0, [R161+URZ+0x10], R0 ;  /* 0x00001000a10085a7 */ /* 0x000ea4000800007f */
[----:B--2---:R-:W-:Y:S05]  /*9eb0*/  @!P0 BRA `(.L_x_35) ;  /* 0xfffffffc00f08947 */ /* 0x004fea000383ffff */
[----:B------:R-:W-:Y:S05]  /*9ec0*/  BRA `(.L_x_322) ;  /* 0xffffff8000d47947 */ /* 0x000fea000383ffff */
.L_x_300:
[----:B------:R-:W-:Y:S01]  /*9ed0*/  BSSY B1, `(.L_x_323) ;  /* 0x0000006000017945 */ /* 0x000fe20003800000 */
[----:B------:R-:W-:-:S07]  /*9ee0*/  IMAD.MOV.U32 R15, RZ, RZ, -0x1 ;  /* 0xffffffffff0f7424 */ /* 0x000fce00078e00ff */
[----:B-----5:R-:W-:Y:S05]  /*9ef0*/  WARPSYNC.COLLECTIVE R15, `(.L_x_324) ;  /* 0x000000000f0c7348 */ /* 0x020fea0003c00000 */
[----:B------:R-:W-:Y:S02]  /*9f00*/  ELECT P6, UR62, PT ;  /* 0x00000000003e782f */ /* 0x000fe400038c0000 */
[----:B------:R-:W-:Y:S01]  /*9f10*/  MOV R14, UR62 ;  /* 0x0000003e000e7c02 */ /* 0x000fe20008000f00 */
[----:B-----5:R-:W-:Y:S10]  /*9f20*/  ENDCOLLECTIVE ;  /* 0x000000000000791b */ /* 0x020ff40003800000 */
.L_x_324:
[----:B------:R-:W-:Y:S05]  /*9f30*/  BSYNC B1 ;  /* 0x0000000000017941 */ /* 0x000fea0003800000 */
.L_x_323:
[----:B------:R-:W-:Y:S05]  /*9f40*/  BRA `(.L_x_325) ;  /* 0xffffffec00d47947 */ /* 0x000fea000383ffff */
.L_x_303:
[----:B0-----:R0:W1:Y:S02]  /*9f50*/  SYNCS.PHASECHK.TRANS64.TRYWAIT P1, [R12+URZ+0x28], R5 ;  /* 0x000028050c0075a7 */ /* 0x001064000802017f */
[----:B-1----:R-:W-:Y:S05]  /*9f60*/  @!P1 NANOSLEEP.SYNCS 0x989680 ;  /* 0x009896800000995d */ /* 0x002fea0003900000 */
[----:B------:R-:W1:Y:S02]  /*9f70*/  @!P1 SYNCS.PHASECHK.TRANS64 P1, [R12+URZ+0x28], R5 ;  /* 0x000028050c0095a7 */ /* 0x000e64000802007f */
[----:B-1----:R-:W-:Y:S05]  /*9f80*/  @!P1 BRA `(.L_x_303) ;  /* 0xfffffffc00f09947 */ /* 0x002fea000383ffff */
[----:B------:R-:W-:Y:S05]  /*9f90*/  BRA `(.L_x_326) ;  /* 0xfffffff000087947 */ /* 0x000fea000383ffff */
.L_x_312:
[----:B------:R-:W-:Y:S01]  /*9fa0*/  BSSY B0, `(.L_x_327) ;  /* 0x0000006000007945 */ /* 0x000fe20003800000 */
[----:B------:R-:W-:-:S07]  /*9fb0*/  IMAD.MOV.U32 R15, RZ, RZ, -0x1 ;  /* 0xffffffffff0f7424 */ /* 0x000fce00078e00ff */
[----:B-----5:R-:W-:Y:S05]  /*9fc0*/  WARPSYNC.COLLECTIVE R15, `(.L_x_328) ;  /* 0x000000000f0c7348 */ /* 0x020fea0003c00000 */
[----:B------:R-:W-:Y:S02]  /*9fd0*/  ELECT P6, UR62, PT ;  /* 0x00000000003e782f */ /* 0x000fe400038c0000 */
[----:B------:R-:W-:Y:S01]  /*9fe0*/  MOV R14, UR62 ;  /* 0x0000003e000e7c02 */ /* 0x000fe20008000f00 */
[----:B-----5:R-:W-:Y:S10]  /*9ff0*/  ENDCOLLECTIVE ;  /* 0x000000000000791b */ /* 0x020ff40003800000 */
.L_x_328:
[----:B------:R-:W-:Y:S05]  /*a000*/  BSYNC B0 ;  /* 0x0000000000007941 */ /* 0x000fea0003800000 */
.L_x_327:
[----:B------:R-:W-:Y:S05]  /*a010*/  BRA `(.L_x_329) ;  /* 0xfffffff800807947 */ /* 0x000fea000383ffff */
.L_x_316:
[----:B0-----:R0:W1:Y:S02]  /*a020*/  SYNCS.PHASECHK.TRANS64.TRYWAIT P0, [R7+URZ], R2 ;  /* 0x00000002070075a7 */ /* 0x001064000800017f */
[----:B-1----:R-:W-:Y:S05]  /*a030*/  @!P0 NANOSLEEP.SYNCS 0x989680 ;  /* 0x009896800000895d */ /* 0x002fea0003900000 */
[----:B------:R-:W1:Y:S02]  /*a040*/  @!P0 SYNCS.PHASECHK.TRANS64 P0, [R7+URZ], R2 ;  /* 0x00000002070085a7 */ /* 0x000e64000800007f */
[----:B-1----:R-:W-:Y:S05]  /*a050*/  @!P0 BRA `(.L_x_316) ;  /* 0xfffffffc00f08947 */ /* 0x002fea000383ffff */
[----:B------:R-:W-:Y:S05]  /*a060*/  BRA `(.L_x_330) ;  /* 0xfffffff800c07947 */ /* 0x000fea000383ffff */
.L_x_317:
[----:B0-----:R0:W1:Y:S02]  /*a070*/  SYNCS.PHASECHK.TRANS64.TRYWAIT P0, [R9+URZ], R4 ;  /* 0x00000004090075a7 */ /* 0x001064000800017f */
[----:B-1----:R-:W-:Y:S05]  /*a080*/  @!P0 NANOSLEEP.SYNCS 0x989680 ;  /* 0x009896800000895d */ /* 0x002fea0003900000 */
[----:B------:R-:W1:Y:S02]  /*a090*/  @!P0 SYNCS.PHASECHK.TRANS64 P0, [R9+URZ], R4 ;  /* 0x00000004090085a7 */ /* 0x000e64000800007f */
[----:B-1----:R-:W-:Y:S05]  /*a0a0*/  @!P0 BRA `(.L_x_317) ;  /* 0xfffffffc00f08947 */ /* 0x002fea000383ffff */
[----:B------:R-:W-:Y:S05]  /*a0b0*/  BRA `(.L_x_331) ;  /* 0xfffffff800d07947 */ /* 0x000fea000383ffff */
.L_x_318:
[----:B0-----:R0:W1:Y:S02]  /*a0c0*/  SYNCS.PHASECHK.TRANS64.TRYWAIT P0, [R6+URZ], R5 ;  /* 0x00000005060075a7 */ /* 0x001064000800017f */
[----:B-1----:R-:W-:Y:S05]  /*a0d0*/  @!P0 NANOSLEEP.SYNCS 0x989680 ;  /* 0x009896800000895d */ /* 0x002fea0003900000 */
[----:B------:R-:W1:Y:S02]  /*a0e0*/  @!P0 SYNCS.PHASECHK.TRANS64 P0, [R6+URZ], R5 ;  /* 0x00000005060085a7 */ /* 0x000e64000800007f */
[----:B-1----:R-:W-:Y:S05]  /*a0f0*/  @!P0 BRA `(.L_x_318) ;  /* 0xfffffffc00f08947 */ /* 0x002fea000383ffff */
[----:B------:R-:W-:Y:S05]  /*a100*/  BRA `(.L_x_332) ;  /* 0xfffffff800e07947 */ /* 0x000fea000383ffff */
.L_x_319:
[----:B-1----:R1:W2:Y:S02]  /*a110*/  SYNCS.PHASECHK.TRANS64.TRYWAIT P0, [R9+URZ], R4 ;  /* 0x00000004090075a7 */ /* 0x0022a4000800017f */
[----:B--2---:R-:W-:Y:S05]  /*a120*/  @!P0 NANOSLEEP.SYNCS 0x989680 ;  /* 0x009896800000895d */ /* 0x004fea0003900000 */
[----:B------:R-:W2:Y:S02]  /*a130*/  @!P0 SYNCS.PHASECHK.TRANS64 P0, [R9+URZ], R4 ;  /* 0x00000004090085a7 */ /* 0x000ea4000800007f */
[----:B--2---:R-:W-:Y:S05]  /*a140*/  @!P0 BRA `(.L_x_319) ;  /* 0xfffffffc00f08947 */ /* 0x004fea000383ffff */
[----:B------:R-:W-:Y:S05]  /*a150*/  BRA `(.L_x_333) ;  /* 0xfffffff800e87947 */ /* 0x000fea000383ffff */
.L_x_334:
[----:B------:R-:W-:-:S00]  /*a160*/  BRA `(.L_x_334) ;  /* 0xfffffffc00fc7947 */ /* 0x000fc0000383ffff */
[----:B------:R-:W-:-:S00]  /*a170*/  NOP ;  /* 0x0000000000007918 */ /* 0x000fc00000000000 */
        /* <DEDUP_REMOVED lines=8> */
.L_x_335:


//--------------------- .nv.global.init           --------------------------
	.section	.nv.global.init,"aw",@progbits
.nv.global.init:
	.type		$str$22,@object
	.size		$str$22,($str$23 - $str$22)
$str$22:
        /*0000*/ 	.byte	0x6b, 0x5f, 0x74, 0x69, 0x6c, 0x65, 0x5f, 0x63, 0x6f, 0x75, 0x6e, 0x74, 0x20, 0x3e, 0x3d, 0x20
        /*0010*/ 	.byte	0x31, 0x00
	.type		$str$23,@object
	.size		$str$23,(__unnamed_1 - $str$23)
$str$23:
        /*0012*/ 	.byte	0x2f, 0x74, 0x6d, 0x70, 0x2f, 0x63, 0x75, 0x74, 0x6c, 0x61, 0x73, 0x73, 0x5f, 0x73, 0x77, 0x65
        /*0022*/ 	.byte	0x65, 0x70, 0x5f, 0x73, 0x72, 0x63, 0x2f, 0x69, 0x6e, 0x63, 0x6c, 0x75, 0x64, 0x65, 0x2f, 0x63
        /*0032*/ 	.byte	0x75, 0x74, 0x6c, 0x61, 0x73, 0x73, 0x2f, 0x67, 0x65, 0x6d, 0x6d, 0x2f, 0x63, 0x6f, 0x6c, 0x6c
        /*0042*/ 	.byte	0x65, 0x63, 0x74, 0x69, 0x76, 0x65, 0x2f, 0x73, 0x6d, 0x39, 0x30, 0x5f, 0x6d, 0x6d, 0x61, 0x5f
        /*0052*/ 	.byte	0x74, 0x6d, 0x61, 0x5f, 0x67, 0x6d, 0x6d, 0x61, 0x5f, 0x73, 0x73, 0x5f, 0x77, 0x61, 0x72, 0x70
        /*0062*/ 	.byte	0x73, 0x70, 0x65, 0x63, 0x69, 0x61, 0x6c, 0x69, 0x7a, 0x65, 0x64, 0x2e, 0x68, 0x70, 0x70, 0x00
	.type		__unnamed_1,@object
	.size		__unnamed_1,(.L_0 - __unnamed_1)
__unnamed_1:
        /*0072*/ 	.byte	0x76, 0x6f, 0x69, 0x64, 0x20, 0x63, 0x75, 0x74, 0x6c, 0x61, 0x73, 0x73, 0x3a, 0x3a, 0x67, 0x65
        /* <DEDUP_REMOVED lines=172> */
        /*0b42*/ 	.byte	0x3a, 0x69, 0x64, 0x65, 0x6e, 0x74, 0x69, 0x74, 0x79, 0x5d, 0x00
.L_0:


//--------------------- .nv.shared._ZN7cutlass13device_kernelINS_4gemm6kernel13GemmUniversalIN4cute5tupleIJiiiiEEENS1_10collective13CollectiveMmaINS1_34MainloopSm90TmaGmmaWarpSpecializedILi5ENS5_IJNS4_1CILi2EEENSA_ILi1EEESC_EEENS1_32KernelTmaWarpSpecializedPingpongEEENS5_IJNSA_ILi64EEENSA_ILi256EEENSA_ILi128EEEEEEaNS5_IJlSC_lEEEaSK_NS4_8TiledMMAINS4_8MMA_AtomIJNS4_4SM904GMMA27MMA_64x256x32_S32S8S8_SS_TNEEEENS4_6LayoutINS5_IJSC_SC_SC_EEENS5_IJNSA_ILi0EEEST_ST_EEEEENS5_IJNS4_10UnderscoreESW_SW_EEEEENS4_13SM90_TMA_LOADENS4_14ComposedLayoutINS4_7SwizzleILi3ELi4ELi3EEENS4_18smem_ptr_flag_bitsILi8EEENSR_INS5_IJNSA_ILi8EEESI_EEENS5_IJSI_SC_EEEEEEEvNS4_8identityENS4_23SM90_TMA_LOAD_MULTICASTES19_vS1A_EENS_8epilogue10collective6detail29Sm90TmaWarpSpecializedAdapterINS1E_15DefaultEpilogueIaSK_SK_NS1D_6thread17LinearCombinationIaLi1EiiLNS1I_9ScaleType4KindE0ELNS_15FloatRoundStyleE2EaEENS1_15EpilogueDefaultEEEEEvvEEEEvNT_6ParamsE --------------------------
	.section	.nv.shared._ZN7cutlass13device_kernelINS_4gemm6kernel13GemmUniversalIN4cute5tupleIJiiiiEEENS1_10collective13CollectiveMmaINS1_34MainloopSm90TmaGmmaWarpSpecializedILi5ENS5_IJNS4_1CILi2EEENSA_ILi1EEESC_EEENS1_32KernelTmaWarpSpecializedPingpongEEENS5_IJNSA_ILi64EEENSA_ILi256EEENSA_ILi128EEEEEEaNS5_IJlSC_lEEEaSK_NS4_8TiledMMAINS4_8MMA_AtomIJNS4_4SM904GMMA27MMA_64x256x32_S32S8S8_SS_TNEEEENS4_6LayoutINS5_IJSC_SC_SC_EEENS5_IJNSA_ILi0EEEST_ST_EEEEENS5_IJNS4_10UnderscoreESW_SW_EEEEENS4_13SM90_TMA_LOADENS4_14ComposedLayoutINS4_7SwizzleILi3ELi4ELi3EEENS4_18smem_ptr_flag_bitsILi8EEENSR_INS5_IJNSA_ILi8EEESI_EEENS5_IJSI_SC_EEEEEEEvNS4_8identityENS4_23SM90_TMA_LOAD_MULTICASTES19_vS1A_EENS_8epilogue10collective6detail29Sm90TmaWarpSpecializedAdapterINS1E_15DefaultEpilogueIaSK_SK_NS1D_6thread17LinearCombinationIaLi1EiiLNS1I_9ScaleType4KindE0ELNS_15FloatRoundStyleE2EaEENS1_15EpilogueDefaultEEEEEvvEEEEvNT_6ParamsE,"aw",@nobits
	.sectionflags	@""
	.align	16
	.zero		1024


//--------------------- .nv.shared.reserved.0     --------------------------
	.section	.nv.shared.reserved.0,"aw",@nobits
	.weak		__nv_reservedSMEM_offset_0_alias
	.size		__nv_reservedSMEM_offset_0_alias, 0, 0
	.other		__nv_reservedSMEM_offset_0_alias,@"STO_CUDA_RESERVED_SHARED STV_DEFAULT"
__nv_reservedSMEM_offset_0_alias:
	.zero		0


//--------------------- .nv.global                --------------------------
	.section	.nv.global,"aw",@nobits
.nv.global:
	.type		_ZN39_INTERNAL_d6e33b29_4_k_cu_7ce7beaf_89944cute1_E,@object
	.size		_ZN39_INTERNAL_d6e33b29_4_k_cu_7ce7beaf_89944cute1_E,(_ZN39_INTERNAL_d6e33b29_4_k_cu_7ce7beaf_89944cuda3std3__45__cpo6cbeginE - _ZN39_INTERNAL_d6e33b29_4_k_cu_7ce7beaf_89944cute1_E)
_ZN39_INTERNAL_d6e33b29_4_k_cu_7ce7beaf_89944cute1_E:
	.zero		1
	.type		_ZN39_INTERNAL_d6e33b29_4_k_cu_7ce7beaf_89944cuda3std3__45__cpo6cbeginE,@object
	.size		_ZN39_INTERNAL_d6e33b29_4_k_cu_7ce7beaf_89944cuda3std3__45__cpo6cbeginE,(_ZN39_INTERNAL_d6e33b29_4_k_cu_7ce7beaf_89944cuda3std3__48in_placeE - _ZN39_INTERNAL_d6e33b29_4_k_cu_7ce7beaf_89944cuda3std3__45__cpo6cbeginE)
_ZN39_INTERNAL_d6e33b29_4_k_cu_7ce7beaf_89944cuda3std3__45__cpo6cbeginE:
	.zero		1
	.type		_ZN39_INTERNAL_d6e33b29_4_k_cu_7ce7beaf_89944cuda3std3__48in_placeE,@object
	.size		_ZN39_INTERNAL_d6e33b29_4_k_cu_7ce7beaf_89944cuda3std3__48in_placeE,(_ZN39_INTERNAL_d6e33b29_4_k_cu_7ce7beaf_89944cuda3std6ranges3__45__cpo9iter_moveE - _ZN39_INTERNAL_d6e33b29_4_k_cu_7ce7beaf_89944cuda3std3__48in_placeE)
_ZN39_INTERNAL_d6e33b29_4_k_cu_7ce7beaf_89944cuda3std3__48in_placeE:
	.zero		1
	.type		_ZN39_INTERNAL_d6e33b29_4_k_cu_7ce7beaf_89944cuda3std6ranges3__45__cpo9iter_moveE,@object
	.size		_ZN39_INTERNAL_d6e33b29_4_k_cu_7ce7beaf_89944cuda3std6ranges3__45__cpo9iter_moveE,(_ZN39_INTERNAL_d6e33b29_4_k_cu_7ce7beaf_89944cuda3std3__45__cpo5beginE - _ZN39_INTERNAL_d6e33b29_4_k_cu_7ce7beaf_89944cuda3std6ranges3__45__cpo9iter_moveE)
_ZN39_INTERNAL_d6e33b29_4_k_cu_7ce7beaf_89944cuda3std6ranges3__45__cpo9iter_moveE:
	.zero		1
	.type		_ZN39_INTERNAL_d6e33b29_4_k_cu_7ce7beaf_89944cuda3std3__45__cpo5beginE,@object
	.size		_ZN39_INTERNAL_d6e33b29_4_k_cu_7ce7beaf_89944cuda3std3__45__cpo5beginE,(_ZN39_INTERNAL_d6e33b29_4_k_cu_7ce7beaf_89944cuda3std3__441_GLOBAL__N__d6e33b29_4_k_cu_7ce7beaf_89946ignoreE - _ZN39_INTERNAL_d6e33b29_4_k_cu_7ce7beaf_89944cuda3std3__45__cpo5beginE)
_ZN39_INTERNAL_d6e33b29_4_k_cu_7ce7beaf_89944cuda3std3__45__cpo5beginE:
	.zero		1
	.type		_ZN39_INTERNAL_d6e33b29_4_k_cu_7ce7beaf_89944cuda3std3__441_GLOBAL__N__d6e33b29_4_k_cu_7ce7beaf_89946ignoreE,@object
	.size		_ZN39_INTERNAL_d6e33b29_4_k_cu_7ce7beaf_89944cuda3std3__441_GLOBAL__N__d6e33b29_4_k_cu_7ce7beaf_89946ignoreE,(_ZN39_INTERNAL_d6e33b29_4_k_cu_7ce7beaf_89944cute7productE - _ZN39_INTERNAL_d6e33b29_4_k_cu_7ce7beaf_89944cuda3std3__441_GLOBAL__N__d6e33b29_4_k_cu_7ce7beaf_89946ignoreE)
_ZN39_INTERNAL_d6e33b29_4_k_cu_7ce7beaf_89944cuda3std3__441_GLOBAL__N__d6e33b29_4_k_cu_7ce7beaf_89946ignoreE:
	.zero		1
	.type		_ZN39_INTERNAL_d6e33b29_4_k_cu_7ce7beaf_89944cute7productE,@object
	.size		_ZN39_INTERNAL_d6e33b29_4_k_cu_7ce7beaf_89944cute7productE,(_ZN39_INTERNAL_d6e33b29_4_k_cu_7ce7beaf_89944cuda3std3__45__cpo3endE - _ZN39_INTERNAL_d6e33b29_4_k_cu_7ce7beaf_89944cute7productE)
_ZN39_INTERNAL_d6e33b29_4_k_cu_7ce7beaf_89944cute7productE:
	.zero		1
	.type		_ZN39_INTERNAL_d6e33b29_4_k_cu_7ce7beaf_89944cuda3std3__45__cpo3endE,@object
	.size		_ZN39_INTERNAL_d6e33b29_4_k_cu_7ce7beaf_89944cuda3std3__45__cpo3endE,(_ZN39_INTERNAL_d6e33b29_4_k_cu_7ce7beaf_89944cuda3std3__419piecewise_constructE - _ZN39_INTERNAL_d6e33b29_4_k_cu_7ce7beaf_89944cuda3std3__45__cpo3endE)
_ZN39_INTERNAL_d6e33b29_4_k_cu_7ce7beaf_89944cuda3std3__45__cpo3endE:
	.zero		1
	.type		_ZN39_INTERNAL_d6e33b29_4_k_cu_7ce7beaf_89944cuda3std3__419piecewise_constructE,@object
	.size		_ZN39_INTERNAL_d6e33b29_4_k_cu_7ce7beaf_89944cuda3std3__419piecewise_constructE,(_ZN39_INTERNAL_d6e33b29_4_k_cu_7ce7beaf_89944cuda3std3__45__cpo4cendE - _ZN39_INTERNAL_d6e33b29_4_k_cu_7ce7beaf_89944cuda3std3__419piecewise_constructE)
_ZN39_INTERNAL_d6e33b29_4_k_cu_7ce7beaf_89944cuda3std3__419piecewise_constructE:
	.zero		1
	.type		_ZN39_INTERNAL_d6e33b29_4_k_cu_7ce7beaf_89944cuda3std3__45__cpo4cendE,@object
	.size		_ZN39_INTERNAL_d6e33b29_4_k_cu_7ce7beaf_89944cuda3std3__45__cpo4cendE,(_ZN39_INTERNAL_d6e33b29_4_k_cu_7ce7beaf_89944cuda3std6ranges3__45__cpo4swapE - _ZN39_INTERNAL_d6e33b29_4_k_cu_7ce7beaf_89944cuda3std3__45__cpo4cendE)
_ZN39_INTERNAL_d6e33b29_4_k_cu_7ce7beaf_89944cuda3std3__45__cpo4cendE:
	.zero		1
	.type		_ZN39_INTERNAL_d6e33b29_4_k_cu_7ce7beaf_89944cuda3std6ranges3__45__cpo4swapE,@object
	.size		_ZN39_INTERNAL_d6e33b29_4_k_cu_7ce7beaf_89944cuda3std6ranges3__45__cpo4swapE,(.L_8 - _ZN39_INTERNAL_d6e33b29_4_k_cu_7ce7beaf_89944cuda3std6ranges3__45__cpo4swapE)
_ZN39_INTERNAL_d6e33b29_4_k_cu_7ce7beaf_89944cuda3std6ranges3__45__cpo4swapE:
	.zero		1
.L_8:


//--------------------- .nv.constant0._ZN7cutlass13device_kernelINS_4gemm6kernel13GemmUniversalIN4cute5tupleIJiiiiEEENS1_10collective13CollectiveMmaINS1_34MainloopSm90TmaGmmaWarpSpecializedILi5ENS5_IJNS4_1CILi2EEENSA_ILi1EEESC_EEENS1_32KernelTmaWarpSpecializedPingpongEEENS5_IJNSA_ILi64EEENSA_ILi256EEENSA_ILi128EEEEEEaNS5_IJlSC_lEEEaSK_NS4_8TiledMMAINS4_8MMA_AtomIJNS4_4SM904GMMA27MMA_64x256x32_S32S8S8_SS_TNEEEENS4_6LayoutINS5_IJSC_SC_SC_EEENS5_IJNSA_ILi0EEEST_ST_EEEEENS5_IJNS4_10UnderscoreESW_SW_EEEEENS4_13SM90_TMA_LOADENS4_14ComposedLayoutINS4_7SwizzleILi3ELi4ELi3EEENS4_18smem_ptr_flag_bitsILi8EEENSR_INS5_IJNSA_ILi8EEESI_EEENS5_IJSI_SC_EEEEEEEvNS4_8identityENS4_23SM90_TMA_LOAD_MULTICASTES19_vS1A_EENS_8epilogue10collective6detail29Sm90TmaWarpSpecializedAdapterINS1E_15DefaultEpilogueIaSK_SK_NS1D_6thread17LinearCombinationIaLi1EiiLNS1I_9ScaleType4KindE0ELNS_15FloatRoundStyleE2EaEENS1_15EpilogueDefaultEEEEEvvEEEEvNT_6ParamsE --------------------------
	.section	.nv.constant0._ZN7cutlass13device_kernelINS_4gemm6kernel13GemmUniversalIN4cute5tupleIJiiiiEEENS1_10collective13CollectiveMmaINS1_34MainloopSm90TmaGmmaWarpSpecializedILi5ENS5_IJNS4_1CILi2EEENSA_ILi1EEESC_EEENS1_32KernelTmaWarpSpecializedPingpongEEENS5_IJNSA_ILi64EEENSA_ILi256EEENSA_ILi128EEEEEEaNS5_IJlSC_lEEEaSK_NS4_8TiledMMAINS4_8MMA_AtomIJNS4_4SM904GMMA27MMA_64x256x32_S32S8S8_SS_TNEEEENS4_6LayoutINS5_IJSC_SC_SC_EEENS5_IJNSA_ILi0EEEST_ST_EEEEENS5_IJNS4_10UnderscoreESW_SW_EEEEENS4_13SM90_TMA_LOADENS4_14ComposedLayoutINS4_7SwizzleILi3ELi4ELi3EEENS4_18smem_ptr_flag_bitsILi8EEENSR_INS5_IJNSA_ILi8EEESI_EEENS5_IJSI_SC_EEEEEEEvNS4_8identityENS4_23SM90_TMA_LOAD_MULTICASTES19_vS1A_EENS_8epilogue10collective6detail29Sm90TmaWarpSpecializedAdapterINS1E_15DefaultEpilogueIaSK_SK_NS1D_6thread17LinearCombinationIaLi1EiiLNS1I_9ScaleType4KindE0ELNS_15FloatRoundStyleE2EaEENS1_15EpilogueDefaultEEEEEvvEEEEvNT_6ParamsE,"a",@progbits
	.sectionflags	@""
	.align	4
.nv.constant0._ZN7cutlass13device_kernelINS_4gemm6kernel13GemmUniversalIN4cute5tupleIJiiiiEEENS1_10collective13CollectiveMmaINS1_34MainloopSm90TmaGmmaWarpSpecializedILi5ENS5_IJNS4_1CILi2EEENSA_ILi1EEESC_EEENS1_32KernelTmaWarpSpecializedPingpongEEENS5_IJNSA_ILi64EEENSA_ILi256EEENSA_ILi128EEEEEEaNS5_IJlSC_lEEEaSK_NS4_8TiledMMAINS4_8MMA_AtomIJNS4_4SM904GMMA27MMA_64x256x32_S32S8S8_SS_TNEEEENS4_6LayoutINS5_IJSC_SC_SC_EEENS5_IJNSA_ILi0EEEST_ST_EEEEENS5_IJNS4_10UnderscoreESW_SW_EEEEENS4_13SM90_TMA_LOADENS4_14ComposedLayoutINS4_7SwizzleILi3ELi4ELi3EEENS4_18smem_ptr_flag_bitsILi8EEENSR_INS5_IJNSA_ILi8EEESI_EEENS5_IJSI_SC_EEEEEEEvNS4_8identityENS4_23SM90_TMA_LOAD_MULTICASTES19_vS1A_EENS_8epilogue10collective6detail29Sm90TmaWarpSpecializedAdapterINS1E_15DefaultEpilogueIaSK_SK_NS1D_6thread17LinearCombinationIaLi1EiiLNS1I_9ScaleType4KindE0ELNS_15FloatRoundStyleE2EaEENS1_15EpilogueDefaultEEEEEvvEEEEvNT_6ParamsE:
	.zero		1664


//--------------------- SYMBOLS --------------------------

	.type		.nv.reservedSmem.offset0,@object
	.size		.nv.reservedSmem.offset0,0x4
	.type		__assertfail,@function
